//
// Generated by NVIDIA NVVM Compiler
//
// Compiler Build ID: CL-36424714
// Cuda compilation tools, release 13.0, V13.0.88
// Based on NVVM 20.0.0
//

.version 9.0
.target sm_100
.address_size 64

	// .globl	gaussian_filter_2d

.visible .entry gaussian_filter_2d(
	.param .u64 .ptr .align 1 gaussian_filter_2d_param_0,
	.param .u64 .ptr .align 1 gaussian_filter_2d_param_1,
	.param .u64 .ptr .align 1 gaussian_filter_2d_param_2,
	.param .u32 gaussian_filter_2d_param_3,
	.param .u32 gaussian_filter_2d_param_4,
	.param .u32 gaussian_filter_2d_param_5
)
{
	.reg .pred 	%p<15>;
	.reg .b32 	%r<55>;
	.reg .b32 	%f<119>;
	.reg .b64 	%rd<45>;

	ld.param.u64 	%rd10, [gaussian_filter_2d_param_0];
	ld.param.u64 	%rd9, [gaussian_filter_2d_param_1];
	ld.param.u64 	%rd11, [gaussian_filter_2d_param_2];
	ld.param.u32 	%r24, [gaussian_filter_2d_param_3];
	ld.param.u32 	%r22, [gaussian_filter_2d_param_4];
	ld.param.u32 	%r23, [gaussian_filter_2d_param_5];
	cvta.to.global.u64 	%rd1, %rd11;
	cvta.to.global.u64 	%rd2, %rd10;
	mov.u32 	%r25, %ctaid.x;
	mov.u32 	%r26, %ntid.x;
	mov.u32 	%r27, %tid.x;
	mad.lo.s32 	%r28, %r25, %r26, %r27;
	mov.u32 	%r29, %ctaid.y;
	mov.u32 	%r30, %ntid.y;
	mov.u32 	%r31, %tid.y;
	mad.lo.s32 	%r2, %r29, %r30, %r31;
	shr.u32 	%r32, %r23, 31;
	add.s32 	%r33, %r23, %r32;
	and.b32  	%r34, %r33, -2;
	sub.s32 	%r35, %r24, %r34;
	sub.s32 	%r36, %r22, %r34;
	setp.ge.s32 	%p1, %r2, %r35;
	setp.ge.s32 	%p2, %r28, %r36;
	or.pred  	%p3, %p1, %p2;
	@%p3 bra 	$L__BB0_18;
	setp.lt.s32 	%p4, %r23, 1;
	mov.f32 	%f117, 0f00000000;
	@%p4 bra 	$L__BB0_17;
	and.b32  	%r4, %r23, 15;
	and.b32  	%r5, %r23, 7;
	and.b32  	%r6, %r23, 2147483632;
	and.b32  	%r7, %r23, 3;
	neg.s32 	%r8, %r6;
	add.s64 	%rd3, %rd2, 32;
	mov.f32 	%f117, 0f00000000;
	mov.b32 	%r49, 0;
$L__BB0_3:
	setp.lt.u32 	%p5, %r23, 16;
	add.s32 	%r39, %r49, %r2;
	mad.lo.s32 	%r10, %r39, %r22, %r28;
	mul.lo.s32 	%r11, %r49, %r23;
	mov.b32 	%r53, 0;
	@%p5 bra 	$L__BB0_6;
	mul.wide.u32 	%rd12, %r11, 4;
	add.s64 	%rd13, %rd1, %rd12;
	add.s64 	%rd44, %rd13, 32;
	mov.u32 	%r50, %r10;
	mov.u32 	%r51, %r8;
$L__BB0_5:
	.pragma "nounroll";
	mul.wide.s32 	%rd14, %r50, 4;
	add.s64 	%rd15, %rd3, %rd14;
	ld.global.f32 	%f20, [%rd15+-32];
	ld.global.f32 	%f21, [%rd44+-32];
	fma.rn.f32 	%f22, %f20, %f21, %f117;
	ld.global.f32 	%f23, [%rd15+-28];
	ld.global.f32 	%f24, [%rd44+-28];
	fma.rn.f32 	%f25, %f23, %f24, %f22;
	ld.global.f32 	%f26, [%rd15+-24];
	ld.global.f32 	%f27, [%rd44+-24];
	fma.rn.f32 	%f28, %f26, %f27, %f25;
	ld.global.f32 	%f29, [%rd15+-20];
	ld.global.f32 	%f30, [%rd44+-20];
	fma.rn.f32 	%f31, %f29, %f30, %f28;
	ld.global.f32 	%f32, [%rd15+-16];
	ld.global.f32 	%f33, [%rd44+-16];
	fma.rn.f32 	%f34, %f32, %f33, %f31;
	ld.global.f32 	%f35, [%rd15+-12];
	ld.global.f32 	%f36, [%rd44+-12];
	fma.rn.f32 	%f37, %f35, %f36, %f34;
	ld.global.f32 	%f38, [%rd15+-8];
	ld.global.f32 	%f39, [%rd44+-8];
	fma.rn.f32 	%f40, %f38, %f39, %f37;
	ld.global.f32 	%f41, [%rd15+-4];
	ld.global.f32 	%f42, [%rd44+-4];
	fma.rn.f32 	%f43, %f41, %f42, %f40;
	ld.global.f32 	%f44, [%rd15];
	ld.global.f32 	%f45, [%rd44];
	fma.rn.f32 	%f46, %f44, %f45, %f43;
	ld.global.f32 	%f47, [%rd15+4];
	ld.global.f32 	%f48, [%rd44+4];
	fma.rn.f32 	%f49, %f47, %f48, %f46;
	ld.global.f32 	%f50, [%rd15+8];
	ld.global.f32 	%f51, [%rd44+8];
	fma.rn.f32 	%f52, %f50, %f51, %f49;
	ld.global.f32 	%f53, [%rd15+12];
	ld.global.f32 	%f54, [%rd44+12];
	fma.rn.f32 	%f55, %f53, %f54, %f52;
	ld.global.f32 	%f56, [%rd15+16];
	ld.global.f32 	%f57, [%rd44+16];
	fma.rn.f32 	%f58, %f56, %f57, %f55;
	ld.global.f32 	%f59, [%rd15+20];
	ld.global.f32 	%f60, [%rd44+20];
	fma.rn.f32 	%f61, %f59, %f60, %f58;
	ld.global.f32 	%f62, [%rd15+24];
	ld.global.f32 	%f63, [%rd44+24];
	fma.rn.f32 	%f64, %f62, %f63, %f61;
	ld.global.f32 	%f65, [%rd15+28];
	ld.global.f32 	%f66, [%rd44+28];
	fma.rn.f32 	%f117, %f65, %f66, %f64;
	add.s32 	%r51, %r51, 16;
	add.s32 	%r50, %r50, 16;
	add.s64 	%rd44, %rd44, 64;
	setp.ne.s32 	%p6, %r51, 0;
	mov.u32 	%r53, %r6;
	@%p6 bra 	$L__BB0_5;
$L__BB0_6:
	setp.eq.s32 	%p7, %r4, 0;
	@%p7 bra 	$L__BB0_16;
	add.s32 	%r40, %r4, -1;
	setp.lt.u32 	%p8, %r40, 7;
	@%p8 bra 	$L__BB0_9;
	add.s32 	%r41, %r10, %r53;
	add.s32 	%r42, %r53, %r11;
	mul.wide.s32 	%rd16, %r41, 4;
	add.s64 	%rd17, %rd2, %rd16;
	ld.global.f32 	%f68, [%rd17];
	mul.wide.u32 	%rd18, %r42, 4;
	add.s64 	%rd19, %rd1, %rd18;
	ld.global.f32 	%f69, [%rd19];
	fma.rn.f32 	%f70, %f68, %f69, %f117;
	ld.global.f32 	%f71, [%rd17+4];
	cvt.u64.u32 	%rd20, %r11;
	cvt.u64.u32 	%rd21, %r53;
	add.s64 	%rd22, %rd21, %rd20;
	shl.b64 	%rd23, %rd22, 2;
	add.s64 	%rd24, %rd1, %rd23;
	ld.global.f32 	%f72, [%rd24+4];
	fma.rn.f32 	%f73, %f71, %f72, %f70;
	ld.global.f32 	%f74, [%rd17+8];
	ld.global.f32 	%f75, [%rd24+8];
	fma.rn.f32 	%f76, %f74, %f75, %f73;
	ld.global.f32 	%f77, [%rd17+12];
	ld.global.f32 	%f78, [%rd24+12];
	fma.rn.f32 	%f79, %f77, %f78, %f76;
	ld.global.f32 	%f80, [%rd17+16];
	ld.global.f32 	%f81, [%rd24+16];
	fma.rn.f32 	%f82, %f80, %f81, %f79;
	ld.global.f32 	%f83, [%rd17+20];
	ld.global.f32 	%f84, [%rd24+20];
	fma.rn.f32 	%f85, %f83, %f84, %f82;
	ld.global.f32 	%f86, [%rd17+24];
	ld.global.f32 	%f87, [%rd24+24];
	fma.rn.f32 	%f88, %f86, %f87, %f85;
	ld.global.f32 	%f89, [%rd17+28];
	ld.global.f32 	%f90, [%rd24+28];
	fma.rn.f32 	%f117, %f89, %f90, %f88;
	add.s32 	%r53, %r53, 8;
$L__BB0_9:
	setp.eq.s32 	%p9, %r5, 0;
	@%p9 bra 	$L__BB0_16;
	add.s32 	%r43, %r5, -1;
	setp.lt.u32 	%p10, %r43, 3;
	@%p10 bra 	$L__BB0_12;
	add.s32 	%r44, %r10, %r53;
	add.s32 	%r45, %r53, %r11;
	mul.wide.s32 	%rd25, %r44, 4;
	add.s64 	%rd26, %rd2, %rd25;
	ld.global.f32 	%f92, [%rd26];
	mul.wide.u32 	%rd27, %r45, 4;
	add.s64 	%rd28, %rd1, %rd27;
	ld.global.f32 	%f93, [%rd28];
	fma.rn.f32 	%f94, %f92, %f93, %f117;
	ld.global.f32 	%f95, [%rd26+4];
	cvt.u64.u32 	%rd29, %r11;
	cvt.u64.u32 	%rd30, %r53;
	add.s64 	%rd31, %rd30, %rd29;
	shl.b64 	%rd32, %rd31, 2;
	add.s64 	%rd33, %rd1, %rd32;
	ld.global.f32 	%f96, [%rd33+4];
	fma.rn.f32 	%f97, %f95, %f96, %f94;
	ld.global.f32 	%f98, [%rd26+8];
	ld.global.f32 	%f99, [%rd33+8];
	fma.rn.f32 	%f100, %f98, %f99, %f97;
	ld.global.f32 	%f101, [%rd26+12];
	ld.global.f32 	%f102, [%rd33+12];
	fma.rn.f32 	%f117, %f101, %f102, %f100;
	add.s32 	%r53, %r53, 4;
$L__BB0_12:
	setp.eq.s32 	%p11, %r7, 0;
	@%p11 bra 	$L__BB0_16;
	setp.eq.s32 	%p12, %r7, 1;
	add.s32 	%r46, %r10, %r53;
	add.s32 	%r47, %r53, %r11;
	mul.wide.s32 	%rd34, %r46, 4;
	add.s64 	%rd7, %rd2, %rd34;
	ld.global.f32 	%f103, [%rd7];
	mul.wide.u32 	%rd35, %r47, 4;
	add.s64 	%rd36, %rd1, %rd35;
	ld.global.f32 	%f104, [%rd36];
	fma.rn.f32 	%f117, %f103, %f104, %f117;
	@%p12 bra 	$L__BB0_16;
	setp.eq.s32 	%p13, %r7, 2;
	ld.global.f32 	%f105, [%rd7+4];
	cvt.u64.u32 	%rd37, %r11;
	cvt.u64.u32 	%rd38, %r53;
	add.s64 	%rd39, %rd38, %rd37;
	shl.b64 	%rd40, %rd39, 2;
	add.s64 	%rd8, %rd1, %rd40;
	ld.global.f32 	%f106, [%rd8+4];
	fma.rn.f32 	%f117, %f105, %f106, %f117;
	@%p13 bra 	$L__BB0_16;
	ld.global.f32 	%f107, [%rd7+8];
	ld.global.f32 	%f108, [%rd8+8];
	fma.rn.f32 	%f117, %f107, %f108, %f117;
$L__BB0_16:
	add.s32 	%r49, %r49, 1;
	setp.ne.s32 	%p14, %r49, %r23;
	@%p14 bra 	$L__BB0_3;
$L__BB0_17:
	mad.lo.s32 	%r48, %r36, %r2, %r28;
	cvta.to.global.u64 	%rd41, %rd9;
	mul.wide.s32 	%rd42, %r48, 4;
	add.s64 	%rd43, %rd41, %rd42;
	st.global.f32 	[%rd43], %f117;
$L__BB0_18:
	ret;

}
	// .globl	gaussian_filter_2d_padded
.visible .entry gaussian_filter_2d_padded(
	.param .u64 .ptr .align 1 gaussian_filter_2d_padded_param_0,
	.param .u64 .ptr .align 1 gaussian_filter_2d_padded_param_1,
	.param .u64 .ptr .align 1 gaussian_filter_2d_padded_param_2,
	.param .u32 gaussian_filter_2d_padded_param_3,
	.param .u32 gaussian_filter_2d_padded_param_4,
	.param .u32 gaussian_filter_2d_padded_param_5,
	.param .u32 gaussian_filter_2d_padded_param_6
)
{
	.reg .pred 	%p<130>;
	.reg .b32 	%r<270>;
	.reg .b32 	%f<315>;
	.reg .b64 	%rd<109>;

	ld.param.u64 	%rd9, [gaussian_filter_2d_padded_param_0];
	ld.param.u64 	%rd10, [gaussian_filter_2d_padded_param_2];
	ld.param.u32 	%r60, [gaussian_filter_2d_padded_param_3];
	ld.param.u32 	%r61, [gaussian_filter_2d_padded_param_4];
	ld.param.u32 	%r62, [gaussian_filter_2d_padded_param_5];
	ld.param.u32 	%r63, [gaussian_filter_2d_padded_param_6];
	cvta.to.global.u64 	%rd1, %rd9;
	cvta.to.global.u64 	%rd2, %rd10;
	mov.u32 	%r64, %ctaid.x;
	mov.u32 	%r65, %ntid.x;
	mov.u32 	%r66, %tid.x;
	mad.lo.s32 	%r1, %r64, %r65, %r66;
	mov.u32 	%r67, %ctaid.y;
	mov.u32 	%r68, %ntid.y;
	mov.u32 	%r69, %tid.y;
	mad.lo.s32 	%r2, %r67, %r68, %r69;
	setp.ge.s32 	%p2, %r2, %r60;
	setp.ge.s32 	%p3, %r1, %r61;
	or.pred  	%p4, %p2, %p3;
	mov.f32 	%f279, 0f00000000;
	mov.f32 	%f280, 0f00000000;
	@%p4 bra 	$L__BB1_72;
	setp.lt.s32 	%p5, %r62, 1;
	@%p5 bra 	$L__BB1_71;
	shr.u32 	%r70, %r62, 1;
	sub.s32 	%r3, %r2, %r70;
	sub.s32 	%r4, %r1, %r70;
	shl.b32 	%r71, %r61, 1;
	add.s32 	%r5, %r71, -2;
	add.s32 	%r6, %r60, -1;
	add.s32 	%r7, %r61, -1;
	setp.eq.s32 	%p6, %r63, 2;
	@%p6 bra 	$L__BB1_61;
	setp.eq.s32 	%p7, %r63, 1;
	@%p7 bra 	$L__BB1_48;
	setp.ne.s32 	%p8, %r63, 0;
	@%p8 bra 	$L__BB1_71;
	and.b32  	%r8, %r62, 7;
	and.b32  	%r226, %r62, 2147483640;
	neg.s32 	%r9, %r226;
	mov.f32 	%f280, 0f00000000;
	mov.b32 	%r253, 0;
	add.s32 	%r228, %r62, -1;
	mov.f32 	%f279, %f280;
$L__BB1_6:
	setp.lt.u32 	%p43, %r228, 7;
	add.s32 	%r229, %r3, %r253;
	mul.lo.s32 	%r11, %r253, %r62;
	setp.gt.s32 	%p44, %r229, -1;
	setp.lt.s32 	%p45, %r229, %r60;
	and.pred  	%p1, %p44, %p45;
	mul.lo.s32 	%r12, %r229, %r61;
	mov.b32 	%r259, 0;
	@%p43 bra 	$L__BB1_25;
	add.s32 	%r255, %r4, 3;
	add.s32 	%r254, %r4, %r12;
	mov.u32 	%r256, %r11;
	mov.u32 	%r257, %r9;
$L__BB1_8:
	.pragma "nounroll";
	add.s32 	%r232, %r255, -3;
	mul.wide.u32 	%rd84, %r256, 4;
	add.s64 	%rd3, %rd2, %rd84;
	ld.global.f32 	%f5, [%rd3];
	setp.gt.s32 	%p46, %r232, -1;
	setp.lt.s32 	%p47, %r232, %r61;
	and.pred  	%p48, %p46, %p47;
	and.pred  	%p49, %p1, %p48;
	mul.wide.s32 	%rd85, %r254, 4;
	add.s64 	%rd4, %rd1, %rd85;
	mov.f32 	%f252, 0f00000000;
	not.pred 	%p50, %p49;
	@%p50 bra 	$L__BB1_10;
	ld.global.f32 	%f252, [%rd4];
$L__BB1_10:
	fma.rn.f32 	%f8, %f5, %f252, %f279;
	add.f32 	%f9, %f280, %f5;
	add.s32 	%r233, %r255, -2;
	ld.global.f32 	%f10, [%rd3+4];
	setp.gt.s32 	%p51, %r233, -1;
	setp.lt.s32 	%p52, %r233, %r61;
	and.pred  	%p53, %p51, %p52;
	and.pred  	%p54, %p1, %p53;
	mov.f32 	%f253, 0f00000000;
	not.pred 	%p55, %p54;
	@%p55 bra 	$L__BB1_12;
	ld.global.f32 	%f253, [%rd4+4];
$L__BB1_12:
	fma.rn.f32 	%f13, %f10, %f253, %f8;
	add.f32 	%f14, %f9, %f10;
	add.s32 	%r234, %r255, -1;
	ld.global.f32 	%f15, [%rd3+8];
	setp.gt.s32 	%p56, %r234, -1;
	setp.lt.s32 	%p57, %r234, %r61;
	and.pred  	%p58, %p56, %p57;
	and.pred  	%p59, %p1, %p58;
	mov.f32 	%f254, 0f00000000;
	not.pred 	%p60, %p59;
	@%p60 bra 	$L__BB1_14;
	ld.global.f32 	%f254, [%rd4+8];
$L__BB1_14:
	fma.rn.f32 	%f18, %f15, %f254, %f13;
	add.f32 	%f19, %f14, %f15;
	ld.global.f32 	%f20, [%rd3+12];
	setp.gt.s32 	%p61, %r255, -1;
	setp.lt.s32 	%p62, %r255, %r61;
	and.pred  	%p63, %p61, %p62;
	and.pred  	%p64, %p1, %p63;
	mov.f32 	%f255, 0f00000000;
	not.pred 	%p65, %p64;
	@%p65 bra 	$L__BB1_16;
	ld.global.f32 	%f255, [%rd4+12];
$L__BB1_16:
	fma.rn.f32 	%f23, %f20, %f255, %f18;
	add.f32 	%f24, %f19, %f20;
	add.s32 	%r235, %r255, 1;
	ld.global.f32 	%f25, [%rd3+16];
	setp.gt.s32 	%p66, %r235, -1;
	setp.lt.s32 	%p67, %r235, %r61;
	and.pred  	%p68, %p66, %p67;
	and.pred  	%p69, %p1, %p68;
	mov.f32 	%f256, 0f00000000;
	not.pred 	%p70, %p69;
	@%p70 bra 	$L__BB1_18;
	ld.global.f32 	%f256, [%rd4+16];
$L__BB1_18:
	fma.rn.f32 	%f28, %f25, %f256, %f23;
	add.f32 	%f29, %f24, %f25;
	add.s32 	%r236, %r255, 2;
	ld.global.f32 	%f30, [%rd3+20];
	setp.gt.s32 	%p71, %r236, -1;
	setp.lt.s32 	%p72, %r236, %r61;
	and.pred  	%p73, %p71, %p72;
	and.pred  	%p74, %p1, %p73;
	mov.f32 	%f257, 0f00000000;
	not.pred 	%p75, %p74;
	@%p75 bra 	$L__BB1_20;
	ld.global.f32 	%f257, [%rd4+20];
$L__BB1_20:
	fma.rn.f32 	%f33, %f30, %f257, %f28;
	add.f32 	%f34, %f29, %f30;
	add.s32 	%r237, %r255, 3;
	ld.global.f32 	%f35, [%rd3+24];
	setp.gt.s32 	%p76, %r237, -1;
	setp.lt.s32 	%p77, %r237, %r61;
	and.pred  	%p78, %p76, %p77;
	and.pred  	%p79, %p1, %p78;
	mov.f32 	%f258, 0f00000000;
	not.pred 	%p80, %p79;
	@%p80 bra 	$L__BB1_22;
	ld.global.f32 	%f258, [%rd4+24];
$L__BB1_22:
	add.s32 	%r238, %r255, 4;
	fma.rn.f32 	%f38, %f35, %f258, %f33;
	add.f32 	%f39, %f34, %f35;
	ld.global.f32 	%f40, [%rd3+28];
	setp.gt.s32 	%p81, %r238, -1;
	setp.lt.s32 	%p82, %r238, %r61;
	and.pred  	%p83, %p81, %p82;
	and.pred  	%p84, %p1, %p83;
	mov.f32 	%f259, 0f00000000;
	not.pred 	%p85, %p84;
	@%p85 bra 	$L__BB1_24;
	ld.global.f32 	%f259, [%rd4+28];
$L__BB1_24:
	fma.rn.f32 	%f279, %f40, %f259, %f38;
	add.f32 	%f280, %f39, %f40;
	add.s32 	%r257, %r257, 8;
	add.s32 	%r256, %r256, 8;
	add.s32 	%r255, %r255, 8;
	add.s32 	%r254, %r254, 8;
	setp.ne.s32 	%p86, %r257, 0;
	mov.u32 	%r259, %r226;
	@%p86 bra 	$L__BB1_8;
$L__BB1_25:
	setp.eq.s32 	%p87, %r8, 0;
	@%p87 bra 	$L__BB1_47;
	add.s32 	%r239, %r8, -1;
	setp.lt.u32 	%p88, %r239, 3;
	@%p88 bra 	$L__BB1_36;
	add.s32 	%r25, %r4, %r259;
	add.s32 	%r240, %r259, %r11;
	mul.wide.u32 	%rd86, %r240, 4;
	add.s64 	%rd87, %rd2, %rd86;
	ld.global.f32 	%f49, [%rd87];
	setp.gt.s32 	%p89, %r25, -1;
	setp.lt.s32 	%p90, %r25, %r61;
	and.pred  	%p91, %p89, %p90;
	and.pred  	%p92, %p1, %p91;
	add.s32 	%r241, %r25, %r12;
	mul.wide.s32 	%rd88, %r241, 4;
	add.s64 	%rd5, %rd1, %rd88;
	mov.f32 	%f264, 0f00000000;
	not.pred 	%p93, %p92;
	@%p93 bra 	$L__BB1_29;
	ld.global.f32 	%f264, [%rd5];
$L__BB1_29:
	fma.rn.f32 	%f52, %f49, %f264, %f279;
	add.f32 	%f53, %f280, %f49;
	add.s32 	%r242, %r25, 1;
	cvt.u64.u32 	%rd89, %r11;
	cvt.u64.u32 	%rd90, %r259;
	add.s64 	%rd91, %rd90, %rd89;
	shl.b64 	%rd92, %rd91, 2;
	add.s64 	%rd6, %rd2, %rd92;
	ld.global.f32 	%f54, [%rd6+4];
	setp.gt.s32 	%p94, %r242, -1;
	setp.lt.s32 	%p95, %r242, %r61;
	and.pred  	%p96, %p94, %p95;
	and.pred  	%p97, %p1, %p96;
	mov.f32 	%f265, 0f00000000;
	not.pred 	%p98, %p97;
	@%p98 bra 	$L__BB1_31;
	ld.global.f32 	%f265, [%rd5+4];
$L__BB1_31:
	fma.rn.f32 	%f57, %f54, %f265, %f52;
	add.f32 	%f58, %f53, %f54;
	add.s32 	%r243, %r25, 2;
	ld.global.f32 	%f59, [%rd6+8];
	setp.gt.s32 	%p99, %r243, -1;
	setp.lt.s32 	%p100, %r243, %r61;
	and.pred  	%p101, %p99, %p100;
	and.pred  	%p102, %p1, %p101;
	mov.f32 	%f266, 0f00000000;
	not.pred 	%p103, %p102;
	@%p103 bra 	$L__BB1_33;
	ld.global.f32 	%f266, [%rd5+8];
$L__BB1_33:
	fma.rn.f32 	%f62, %f59, %f266, %f57;
	add.f32 	%f63, %f58, %f59;
	add.s32 	%r244, %r25, 3;
	ld.global.f32 	%f64, [%rd6+12];
	setp.gt.s32 	%p104, %r244, -1;
	setp.lt.s32 	%p105, %r244, %r61;
	and.pred  	%p106, %p104, %p105;
	and.pred  	%p107, %p1, %p106;
	mov.f32 	%f267, 0f00000000;
	not.pred 	%p108, %p107;
	@%p108 bra 	$L__BB1_35;
	ld.global.f32 	%f267, [%rd5+12];
$L__BB1_35:
	fma.rn.f32 	%f279, %f64, %f267, %f62;
	add.f32 	%f280, %f63, %f64;
	add.s32 	%r259, %r259, 4;
$L__BB1_36:
	and.b32  	%r245, %r62, 3;
	setp.eq.s32 	%p109, %r245, 0;
	@%p109 bra 	$L__BB1_47;
	setp.eq.s32 	%p110, %r245, 1;
	@%p110 bra 	$L__BB1_43;
	add.s32 	%r28, %r4, %r259;
	add.s32 	%r246, %r259, %r11;
	mul.wide.u32 	%rd93, %r246, 4;
	add.s64 	%rd94, %rd2, %rd93;
	ld.global.f32 	%f73, [%rd94];
	setp.gt.s32 	%p111, %r28, -1;
	setp.lt.s32 	%p112, %r28, %r61;
	and.pred  	%p113, %p111, %p112;
	and.pred  	%p114, %p1, %p113;
	add.s32 	%r247, %r28, %r12;
	mul.wide.s32 	%rd95, %r247, 4;
	add.s64 	%rd7, %rd1, %rd95;
	mov.f32 	%f272, 0f00000000;
	not.pred 	%p115, %p114;
	@%p115 bra 	$L__BB1_40;
	ld.global.f32 	%f272, [%rd7];
$L__BB1_40:
	fma.rn.f32 	%f76, %f73, %f272, %f279;
	add.f32 	%f77, %f280, %f73;
	add.s32 	%r248, %r28, 1;
	cvt.u64.u32 	%rd96, %r11;
	cvt.u64.u32 	%rd97, %r259;
	add.s64 	%rd98, %rd97, %rd96;
	shl.b64 	%rd99, %rd98, 2;
	add.s64 	%rd100, %rd2, %rd99;
	ld.global.f32 	%f78, [%rd100+4];
	setp.gt.s32 	%p116, %r248, -1;
	setp.lt.s32 	%p117, %r248, %r61;
	and.pred  	%p118, %p116, %p117;
	and.pred  	%p119, %p1, %p118;
	mov.f32 	%f273, 0f00000000;
	not.pred 	%p120, %p119;
	@%p120 bra 	$L__BB1_42;
	ld.global.f32 	%f273, [%rd7+4];
$L__BB1_42:
	fma.rn.f32 	%f279, %f78, %f273, %f76;
	add.f32 	%f280, %f77, %f78;
	add.s32 	%r259, %r259, 2;
$L__BB1_43:
	and.b32  	%r249, %r62, 1;
	setp.eq.b32 	%p121, %r249, 1;
	not.pred 	%p122, %p121;
	@%p122 bra 	$L__BB1_47;
	add.s32 	%r31, %r4, %r259;
	add.s32 	%r250, %r259, %r11;
	mul.wide.u32 	%rd101, %r250, 4;
	add.s64 	%rd102, %rd2, %rd101;
	ld.global.f32 	%f87, [%rd102];
	setp.gt.s32 	%p123, %r31, -1;
	setp.lt.s32 	%p124, %r31, %r61;
	and.pred  	%p125, %p123, %p124;
	and.pred  	%p126, %p1, %p125;
	mov.f32 	%f278, 0f00000000;
	not.pred 	%p127, %p126;
	@%p127 bra 	$L__BB1_46;
	add.s32 	%r251, %r31, %r12;
	mul.wide.s32 	%rd103, %r251, 4;
	add.s64 	%rd104, %rd1, %rd103;
	ld.global.f32 	%f278, [%rd104];
$L__BB1_46:
	fma.rn.f32 	%f279, %f87, %f278, %f279;
	add.f32 	%f280, %f280, %f87;
$L__BB1_47:
	add.s32 	%r253, %r253, 1;
	setp.eq.s32 	%p128, %r253, %r62;
	@%p128 bra 	$L__BB1_71;
	bra.uni 	$L__BB1_6;
$L__BB1_48:
	and.b32  	%r33, %r62, 7;
	and.b32  	%r34, %r62, 2147483640;
	mov.f32 	%f280, 0f00000000;
	mov.b32 	%r261, 0;
	add.s32 	%r153, %r62, -1;
	mov.f32 	%f279, %f280;
$L__BB1_49:
	setp.lt.u32 	%p34, %r153, 7;
	add.s32 	%r154, %r3, %r261;
	mul.lo.s32 	%r36, %r261, %r62;
	min.s32 	%r155, %r6, %r154;
	max.s32 	%r156, %r155, 0;
	mul.lo.s32 	%r37, %r156, %r61;
	mov.b32 	%r264, 0;
	@%p34 bra 	$L__BB1_52;
	mov.b32 	%r262, 0;
$L__BB1_51:
	.pragma "nounroll";
	add.s32 	%r158, %r4, %r262;
	add.s32 	%r159, %r262, %r36;
	mul.wide.u32 	%rd36, %r159, 4;
	add.s64 	%rd37, %rd2, %rd36;
	ld.global.f32 	%f171, [%rd37];
	min.s32 	%r160, %r7, %r158;
	max.s32 	%r161, %r160, 0;
	add.s32 	%r162, %r161, %r37;
	mul.wide.s32 	%rd38, %r162, 4;
	add.s64 	%rd39, %rd1, %rd38;
	ld.global.f32 	%f172, [%rd39];
	fma.rn.f32 	%f173, %f171, %f172, %f279;
	add.f32 	%f174, %f280, %f171;
	add.s32 	%r163, %r158, 1;
	ld.global.f32 	%f175, [%rd37+4];
	min.s32 	%r164, %r7, %r163;
	max.s32 	%r165, %r164, 0;
	add.s32 	%r166, %r165, %r37;
	mul.wide.s32 	%rd40, %r166, 4;
	add.s64 	%rd41, %rd1, %rd40;
	ld.global.f32 	%f176, [%rd41];
	fma.rn.f32 	%f177, %f175, %f176, %f173;
	add.f32 	%f178, %f174, %f175;
	add.s32 	%r167, %r158, 2;
	ld.global.f32 	%f179, [%rd37+8];
	min.s32 	%r168, %r7, %r167;
	max.s32 	%r169, %r168, 0;
	add.s32 	%r170, %r169, %r37;
	mul.wide.s32 	%rd42, %r170, 4;
	add.s64 	%rd43, %rd1, %rd42;
	ld.global.f32 	%f180, [%rd43];
	fma.rn.f32 	%f181, %f179, %f180, %f177;
	add.f32 	%f182, %f178, %f179;
	add.s32 	%r171, %r158, 3;
	ld.global.f32 	%f183, [%rd37+12];
	min.s32 	%r172, %r7, %r171;
	max.s32 	%r173, %r172, 0;
	add.s32 	%r174, %r173, %r37;
	mul.wide.s32 	%rd44, %r174, 4;
	add.s64 	%rd45, %rd1, %rd44;
	ld.global.f32 	%f184, [%rd45];
	fma.rn.f32 	%f185, %f183, %f184, %f181;
	add.f32 	%f186, %f182, %f183;
	add.s32 	%r175, %r158, 4;
	ld.global.f32 	%f187, [%rd37+16];
	min.s32 	%r176, %r7, %r175;
	max.s32 	%r177, %r176, 0;
	add.s32 	%r178, %r177, %r37;
	mul.wide.s32 	%rd46, %r178, 4;
	add.s64 	%rd47, %rd1, %rd46;
	ld.global.f32 	%f188, [%rd47];
	fma.rn.f32 	%f189, %f187, %f188, %f185;
	add.f32 	%f190, %f186, %f187;
	add.s32 	%r179, %r158, 5;
	ld.global.f32 	%f191, [%rd37+20];
	min.s32 	%r180, %r7, %r179;
	max.s32 	%r181, %r180, 0;
	add.s32 	%r182, %r181, %r37;
	mul.wide.s32 	%rd48, %r182, 4;
	add.s64 	%rd49, %rd1, %rd48;
	ld.global.f32 	%f192, [%rd49];
	fma.rn.f32 	%f193, %f191, %f192, %f189;
	add.f32 	%f194, %f190, %f191;
	add.s32 	%r183, %r158, 6;
	ld.global.f32 	%f195, [%rd37+24];
	min.s32 	%r184, %r7, %r183;
	max.s32 	%r185, %r184, 0;
	add.s32 	%r186, %r185, %r37;
	mul.wide.s32 	%rd50, %r186, 4;
	add.s64 	%rd51, %rd1, %rd50;
	ld.global.f32 	%f196, [%rd51];
	fma.rn.f32 	%f197, %f195, %f196, %f193;
	add.f32 	%f198, %f194, %f195;
	add.s32 	%r187, %r158, 7;
	ld.global.f32 	%f199, [%rd37+28];
	min.s32 	%r188, %r7, %r187;
	max.s32 	%r189, %r188, 0;
	add.s32 	%r190, %r189, %r37;
	mul.wide.s32 	%rd52, %r190, 4;
	add.s64 	%rd53, %rd1, %rd52;
	ld.global.f32 	%f200, [%rd53];
	fma.rn.f32 	%f279, %f199, %f200, %f197;
	add.f32 	%f280, %f198, %f199;
	add.s32 	%r262, %r262, 8;
	setp.ne.s32 	%p35, %r262, %r34;
	mov.u32 	%r264, %r34;
	@%p35 bra 	$L__BB1_51;
$L__BB1_52:
	setp.eq.s32 	%p36, %r33, 0;
	@%p36 bra 	$L__BB1_60;
	add.s32 	%r191, %r33, -1;
	setp.lt.u32 	%p37, %r191, 3;
	@%p37 bra 	$L__BB1_55;
	add.s32 	%r192, %r4, %r264;
	add.s32 	%r193, %r264, %r36;
	mul.wide.u32 	%rd54, %r193, 4;
	add.s64 	%rd55, %rd2, %rd54;
	ld.global.f32 	%f202, [%rd55];
	min.s32 	%r194, %r7, %r192;
	max.s32 	%r195, %r194, 0;
	add.s32 	%r196, %r195, %r37;
	mul.wide.s32 	%rd56, %r196, 4;
	add.s64 	%rd57, %rd1, %rd56;
	ld.global.f32 	%f203, [%rd57];
	fma.rn.f32 	%f204, %f202, %f203, %f279;
	add.f32 	%f205, %f280, %f202;
	add.s32 	%r197, %r192, 1;
	cvt.u64.u32 	%rd58, %r36;
	cvt.u64.u32 	%rd59, %r264;
	add.s64 	%rd60, %rd59, %rd58;
	shl.b64 	%rd61, %rd60, 2;
	add.s64 	%rd62, %rd2, %rd61;
	ld.global.f32 	%f206, [%rd62+4];
	min.s32 	%r198, %r7, %r197;
	max.s32 	%r199, %r198, 0;
	add.s32 	%r200, %r199, %r37;
	mul.wide.s32 	%rd63, %r200, 4;
	add.s64 	%rd64, %rd1, %rd63;
	ld.global.f32 	%f207, [%rd64];
	fma.rn.f32 	%f208, %f206, %f207, %f204;
	add.f32 	%f209, %f205, %f206;
	add.s32 	%r201, %r192, 2;
	ld.global.f32 	%f210, [%rd62+8];
	min.s32 	%r202, %r7, %r201;
	max.s32 	%r203, %r202, 0;
	add.s32 	%r204, %r203, %r37;
	mul.wide.s32 	%rd65, %r204, 4;
	add.s64 	%rd66, %rd1, %rd65;
	ld.global.f32 	%f211, [%rd66];
	fma.rn.f32 	%f212, %f210, %f211, %f208;
	add.f32 	%f213, %f209, %f210;
	add.s32 	%r205, %r192, 3;
	ld.global.f32 	%f214, [%rd62+12];
	min.s32 	%r206, %r7, %r205;
	max.s32 	%r207, %r206, 0;
	add.s32 	%r208, %r207, %r37;
	mul.wide.s32 	%rd67, %r208, 4;
	add.s64 	%rd68, %rd1, %rd67;
	ld.global.f32 	%f215, [%rd68];
	fma.rn.f32 	%f279, %f214, %f215, %f212;
	add.f32 	%f280, %f213, %f214;
	add.s32 	%r264, %r264, 4;
$L__BB1_55:
	and.b32  	%r209, %r62, 3;
	setp.eq.s32 	%p38, %r209, 0;
	@%p38 bra 	$L__BB1_60;
	setp.eq.s32 	%p39, %r209, 1;
	@%p39 bra 	$L__BB1_58;
	add.s32 	%r210, %r4, %r264;
	add.s32 	%r211, %r264, %r36;
	mul.wide.u32 	%rd69, %r211, 4;
	add.s64 	%rd70, %rd2, %rd69;
	ld.global.f32 	%f217, [%rd70];
	min.s32 	%r212, %r7, %r210;
	max.s32 	%r213, %r212, 0;
	add.s32 	%r214, %r213, %r37;
	mul.wide.s32 	%rd71, %r214, 4;
	add.s64 	%rd72, %rd1, %rd71;
	ld.global.f32 	%f218, [%rd72];
	fma.rn.f32 	%f219, %f217, %f218, %f279;
	add.f32 	%f220, %f280, %f217;
	add.s32 	%r215, %r210, 1;
	cvt.u64.u32 	%rd73, %r36;
	cvt.u64.u32 	%rd74, %r264;
	add.s64 	%rd75, %rd74, %rd73;
	shl.b64 	%rd76, %rd75, 2;
	add.s64 	%rd77, %rd2, %rd76;
	ld.global.f32 	%f221, [%rd77+4];
	min.s32 	%r216, %r7, %r215;
	max.s32 	%r217, %r216, 0;
	add.s32 	%r218, %r217, %r37;
	mul.wide.s32 	%rd78, %r218, 4;
	add.s64 	%rd79, %rd1, %rd78;
	ld.global.f32 	%f222, [%rd79];
	fma.rn.f32 	%f279, %f221, %f222, %f219;
	add.f32 	%f280, %f220, %f221;
	add.s32 	%r264, %r264, 2;
$L__BB1_58:
	and.b32  	%r219, %r62, 1;
	setp.eq.b32 	%p40, %r219, 1;
	not.pred 	%p41, %p40;
	@%p41 bra 	$L__BB1_60;
	add.s32 	%r220, %r4, %r264;
	add.s32 	%r221, %r264, %r36;
	mul.wide.u32 	%rd80, %r221, 4;
	add.s64 	%rd81, %rd2, %rd80;
	ld.global.f32 	%f223, [%rd81];
	min.s32 	%r222, %r7, %r220;
	max.s32 	%r223, %r222, 0;
	add.s32 	%r224, %r223, %r37;
	mul.wide.s32 	%rd82, %r224, 4;
	add.s64 	%rd83, %rd1, %rd82;
	ld.global.f32 	%f224, [%rd83];
	fma.rn.f32 	%f279, %f223, %f224, %f279;
	add.f32 	%f280, %f280, %f223;
$L__BB1_60:
	add.s32 	%r261, %r261, 1;
	setp.eq.s32 	%p42, %r261, %r62;
	@%p42 bra 	$L__BB1_71;
	bra.uni 	$L__BB1_49;
$L__BB1_61:
	and.b32  	%r46, %r62, 2147483644;
	shl.b32 	%r73, %r60, 1;
	add.s32 	%r47, %r73, -2;
	mov.f32 	%f280, 0f00000000;
	mov.b32 	%r266, 0;
	mov.f32 	%f279, %f280;
$L__BB1_62:
	add.s32 	%r75, %r62, -1;
	setp.lt.u32 	%p9, %r75, 3;
	add.s32 	%r49, %r3, %r266;
	neg.s32 	%r50, %r49;
	mul.lo.s32 	%r51, %r266, %r62;
	setp.lt.s32 	%p10, %r49, %r60;
	sub.s32 	%r76, %r47, %r49;
	selp.b32 	%r52, %r49, %r76, %p10;
	mov.b32 	%r269, 0;
	@%p9 bra 	$L__BB1_65;
	setp.lt.s32 	%p11, %r49, 0;
	selp.b32 	%r78, %r50, %r52, %p11;
	min.s32 	%r79, %r6, %r78;
	max.s32 	%r80, %r79, 0;
	mul.lo.s32 	%r53, %r80, %r61;
	mov.b32 	%r267, 0;
$L__BB1_64:
	.pragma "nounroll";
	add.s32 	%r81, %r4, %r267;
	neg.s32 	%r82, %r81;
	add.s32 	%r83, %r267, %r51;
	mul.wide.u32 	%rd11, %r83, 4;
	add.s64 	%rd12, %rd2, %rd11;
	ld.global.f32 	%f146, [%rd12];
	setp.lt.s32 	%p12, %r81, 0;
	setp.lt.s32 	%p13, %r81, %r61;
	sub.s32 	%r84, %r5, %r81;
	selp.b32 	%r85, %r81, %r84, %p13;
	selp.b32 	%r86, %r82, %r85, %p12;
	min.s32 	%r87, %r7, %r86;
	max.s32 	%r88, %r87, 0;
	add.s32 	%r89, %r88, %r53;
	mul.wide.s32 	%rd13, %r89, 4;
	add.s64 	%rd14, %rd1, %rd13;
	ld.global.f32 	%f147, [%rd14];
	fma.rn.f32 	%f148, %f146, %f147, %f279;
	add.f32 	%f149, %f280, %f146;
	add.s32 	%r90, %r81, 1;
	not.b32 	%r91, %r81;
	ld.global.f32 	%f150, [%rd12+4];
	setp.lt.s32 	%p14, %r90, 0;
	setp.lt.s32 	%p15, %r90, %r61;
	sub.s32 	%r92, %r5, %r90;
	selp.b32 	%r93, %r90, %r92, %p15;
	selp.b32 	%r94, %r91, %r93, %p14;
	min.s32 	%r95, %r7, %r94;
	max.s32 	%r96, %r95, 0;
	add.s32 	%r97, %r96, %r53;
	mul.wide.s32 	%rd15, %r97, 4;
	add.s64 	%rd16, %rd1, %rd15;
	ld.global.f32 	%f151, [%rd16];
	fma.rn.f32 	%f152, %f150, %f151, %f148;
	add.f32 	%f153, %f149, %f150;
	add.s32 	%r98, %r81, 2;
	sub.s32 	%r99, -2, %r81;
	ld.global.f32 	%f154, [%rd12+8];
	setp.lt.s32 	%p16, %r98, 0;
	setp.lt.s32 	%p17, %r98, %r61;
	sub.s32 	%r100, %r5, %r98;
	selp.b32 	%r101, %r98, %r100, %p17;
	selp.b32 	%r102, %r99, %r101, %p16;
	min.s32 	%r103, %r7, %r102;
	max.s32 	%r104, %r103, 0;
	add.s32 	%r105, %r104, %r53;
	mul.wide.s32 	%rd17, %r105, 4;
	add.s64 	%rd18, %rd1, %rd17;
	ld.global.f32 	%f155, [%rd18];
	fma.rn.f32 	%f156, %f154, %f155, %f152;
	add.f32 	%f157, %f153, %f154;
	add.s32 	%r106, %r81, 3;
	sub.s32 	%r107, -3, %r81;
	ld.global.f32 	%f158, [%rd12+12];
	setp.lt.s32 	%p18, %r106, 0;
	setp.lt.s32 	%p19, %r106, %r61;
	sub.s32 	%r108, %r5, %r106;
	selp.b32 	%r109, %r106, %r108, %p19;
	selp.b32 	%r110, %r107, %r109, %p18;
	min.s32 	%r111, %r7, %r110;
	max.s32 	%r112, %r111, 0;
	add.s32 	%r113, %r112, %r53;
	mul.wide.s32 	%rd19, %r113, 4;
	add.s64 	%rd20, %rd1, %rd19;
	ld.global.f32 	%f159, [%rd20];
	fma.rn.f32 	%f279, %f158, %f159, %f156;
	add.f32 	%f280, %f157, %f158;
	add.s32 	%r267, %r267, 4;
	setp.ne.s32 	%p20, %r267, %r46;
	mov.u32 	%r269, %r46;
	@%p20 bra 	$L__BB1_64;
$L__BB1_65:
	and.b32  	%r114, %r62, 3;
	setp.eq.s32 	%p21, %r114, 0;
	@%p21 bra 	$L__BB1_70;
	setp.eq.s32 	%p22, %r114, 1;
	@%p22 bra 	$L__BB1_68;
	setp.lt.s32 	%p23, %r49, 0;
	add.s32 	%r115, %r4, %r269;
	neg.s32 	%r116, %r115;
	add.s32 	%r117, %r269, %r51;
	mul.wide.u32 	%rd21, %r117, 4;
	add.s64 	%rd22, %rd2, %rd21;
	ld.global.f32 	%f161, [%rd22];
	neg.s32 	%r118, %r49;
	selp.b32 	%r119, %r118, %r52, %p23;
	setp.lt.s32 	%p24, %r115, 0;
	setp.lt.s32 	%p25, %r115, %r61;
	sub.s32 	%r120, %r5, %r115;
	selp.b32 	%r121, %r115, %r120, %p25;
	selp.b32 	%r122, %r116, %r121, %p24;
	min.s32 	%r123, %r6, %r119;
	max.s32 	%r124, %r123, 0;
	min.s32 	%r125, %r7, %r122;
	max.s32 	%r126, %r125, 0;
	mul.lo.s32 	%r127, %r124, %r61;
	add.s32 	%r128, %r126, %r127;
	mul.wide.s32 	%rd23, %r128, 4;
	add.s64 	%rd24, %rd1, %rd23;
	ld.global.f32 	%f162, [%rd24];
	fma.rn.f32 	%f163, %f161, %f162, %f279;
	add.f32 	%f164, %f280, %f161;
	add.s32 	%r129, %r115, 1;
	not.b32 	%r130, %r115;
	cvt.u64.u32 	%rd25, %r51;
	cvt.u64.u32 	%rd26, %r269;
	add.s64 	%rd27, %rd26, %rd25;
	shl.b64 	%rd28, %rd27, 2;
	add.s64 	%rd29, %rd2, %rd28;
	ld.global.f32 	%f165, [%rd29+4];
	setp.lt.s32 	%p26, %r129, 0;
	setp.lt.s32 	%p27, %r129, %r61;
	sub.s32 	%r131, %r5, %r129;
	selp.b32 	%r132, %r129, %r131, %p27;
	selp.b32 	%r133, %r130, %r132, %p26;
	min.s32 	%r134, %r7, %r133;
	max.s32 	%r135, %r134, 0;
	add.s32 	%r136, %r135, %r127;
	mul.wide.s32 	%rd30, %r136, 4;
	add.s64 	%rd31, %rd1, %rd30;
	ld.global.f32 	%f166, [%rd31];
	fma.rn.f32 	%f279, %f165, %f166, %f163;
	add.f32 	%f280, %f164, %f165;
	add.s32 	%r269, %r269, 2;
$L__BB1_68:
	and.b32  	%r137, %r62, 1;
	setp.eq.b32 	%p28, %r137, 1;
	not.pred 	%p29, %p28;
	@%p29 bra 	$L__BB1_70;
	setp.lt.s32 	%p30, %r49, 0;
	add.s32 	%r138, %r4, %r269;
	neg.s32 	%r139, %r138;
	add.s32 	%r140, %r269, %r51;
	mul.wide.u32 	%rd32, %r140, 4;
	add.s64 	%rd33, %rd2, %rd32;
	ld.global.f32 	%f167, [%rd33];
	neg.s32 	%r141, %r49;
	selp.b32 	%r142, %r141, %r52, %p30;
	setp.lt.s32 	%p31, %r138, 0;
	setp.lt.s32 	%p32, %r138, %r61;
	sub.s32 	%r143, %r5, %r138;
	selp.b32 	%r144, %r138, %r143, %p32;
	selp.b32 	%r145, %r139, %r144, %p31;
	min.s32 	%r146, %r6, %r142;
	max.s32 	%r147, %r146, 0;
	min.s32 	%r148, %r7, %r145;
	max.s32 	%r149, %r148, 0;
	mad.lo.s32 	%r150, %r147, %r61, %r149;
	mul.wide.s32 	%rd34, %r150, 4;
	add.s64 	%rd35, %rd1, %rd34;
	ld.global.f32 	%f168, [%rd35];
	fma.rn.f32 	%f279, %f167, %f168, %f279;
	add.f32 	%f280, %f280, %f167;
$L__BB1_70:
	add.s32 	%r266, %r266, 1;
	setp.ne.s32 	%p33, %r266, %r62;
	@%p33 bra 	$L__BB1_62;
$L__BB1_71:
	ld.param.u64 	%rd108, [gaussian_filter_2d_padded_param_1];
	setp.gt.f32 	%p129, %f280, 0f00000000;
	div.rn.f32 	%f244, %f279, %f280;
	selp.f32 	%f245, %f244, 0f00000000, %p129;
	mad.lo.s32 	%r252, %r61, %r2, %r1;
	cvta.to.global.u64 	%rd105, %rd108;
	mul.wide.s32 	%rd106, %r252, 4;
	add.s64 	%rd107, %rd105, %rd106;
	st.global.f32 	[%rd107], %f245;
$L__BB1_72:
	ret;

}


// ===== COMPILED SASS (sm_100) =====

	.target	sm_100

	.elftype	@"ET_EXEC"


//--------------------- .note.nv.tkinfo           --------------------------
	.section	.note.nv.tkinfo,"",@"SHT_NOTE"
	.sectionflags	@"SHF_NOTE_NV_TKINFO"
	.tkinfo
        /*0018*/ 	.word	0x00000002
        /*0030*/ 	.string	""
        /*0030*/ 	.string	"ptxas"
        /*0030*/ 	.string	"Cuda compilation tools, release 13.0, V13.0.88"
        /*0030*/ 	.string	"Build cuda_13.0.r13.0/compiler.36424714_0"
        /*0030*/ 	.string	"-arch sm_100 -m 64 "



//--------------------- .note.nv.cuinfo           --------------------------
	.section	.note.nv.cuinfo,"",@"SHT_NOTE"
	.sectionflags	@"SHF_NOTE_NV_CUINFO"
        /*0018*/ 	.short	0x0002
        /*001a*/ 	.short	0x0064
        /*001c*/ 	.short	0x0082
	.zero		2


//--------------------- .nv.info                  --------------------------
	.section	.nv.info,"",@"SHT_CUDA_INFO"
	.align	4


	//----- nvinfo : EIATTR_REGCOUNT
	.align		4
        /*0000*/ 	.byte	0x04, 0x2f
        /*0002*/ 	.short	(.L_1 - .L_0)
	.align		4
.L_0:
        /*0004*/ 	.word	index@(gaussian_filter_2d)
        /*0008*/ 	.word	0x00000020


	//----- nvinfo : EIATTR_FRAME_SIZE
	.align		4
.L_1:
        /*000c*/ 	.byte	0x04, 0x11
        /*000e*/ 	.short	(.L_3 - .L_2)
	.align		4
.L_2:
        /*0010*/ 	.word	index@(gaussian_filter_2d)
        /*0014*/ 	.word	0x00000000


	//----- nvinfo : EIATTR_REGCOUNT
	.align		4
.L_3:
        /*0018*/ 	.byte	0x04, 0x2f
        /*001a*/ 	.short	(.L_5 - .L_4)
	.align		4
.L_4:
        /*001c*/ 	.word	index@(gaussian_filter_2d_padded)
        /*0020*/ 	.word	0x00000020


	//----- nvinfo : EIATTR_FRAME_SIZE
	.align		4
.L_5:
        /*0024*/ 	.byte	0x04, 0x11
        /*0026*/ 	.short	(.L_7 - .L_6)
	.align		4
.L_6:
        /*0028*/ 	.word	index@($__internal_0_$__cuda_sm3x_div_rn_noftz_f32_slowpath)
        /*002c*/ 	.word	0x00000000


	//----- nvinfo : EIATTR_FRAME_SIZE
	.align		4
.L_7:
        /*0030*/ 	.byte	0x04, 0x11
        /*0032*/ 	.short	(.L_9 - .L_8)
	.align		4
.L_8:
        /*0034*/ 	.word	index@(gaussian_filter_2d_padded)
        /*0038*/ 	.word	0x00000000


	//----- nvinfo : EIATTR_MIN_STACK_SIZE
	.align		4
.L_9:
        /*003c*/ 	.byte	0x04, 0x12
        /*003e*/ 	.short	(.L_11 - .L_10)
	.align		4
.L_10:
        /*0040*/ 	.word	index@(gaussian_filter_2d_padded)
        /*0044*/ 	.word	0x00000000


	//----- nvinfo : EIATTR_MIN_STACK_SIZE
	.align		4
.L_11:
        /*0048*/ 	.byte	0x04, 0x12
        /*004a*/ 	.short	(.L_13 - .L_12)
	.align		4
.L_12:
        /*004c*/ 	.word	index@(gaussian_filter_2d)
        /*0050*/ 	.word	0x00000000
.L_13:


//--------------------- .nv.compat                --------------------------
	.section	.nv.compat,"",@"SHT_CUDA_COMPAT_INFO"
	.align	4
        /*0000*/ 	.byte	0x02, 0x09, 0x00, 0x00, 0x02, 0x02, 0x01, 0x00, 0x02, 0x05, 0x05, 0x00, 0x03, 0x07, 0x01, 0x01
        /*0010*/ 	.byte	0x02, 0x03, 0x00, 0x00, 0x02, 0x06, 0x01, 0x00, 0x04, 0x0b, 0x08, 0x00, 0x01, 0x00, 0x00, 0x00
        /*0020*/ 	.byte	0x00, 0x00, 0x00, 0x00


//--------------------- .nv.info.gaussian_filter_2d_padded --------------------------
	.section	.nv.info.gaussian_filter_2d_padded,"",@"SHT_CUDA_INFO"
	.sectionflags	@""
	.align	4


	//----- nvinfo : EIATTR_CUDA_API_VERSION
	.align		4
        /*0000*/ 	.byte	0x04, 0x37
        /*0002*/ 	.short	(.L_15 - .L_14)
.L_14:
        /*0004*/ 	.word	0x00000082


	//----- nvinfo : EIATTR_KPARAM_INFO
	.align		4
.L_15:
        /*0008*/ 	.byte	0x04, 0x17
        /*000a*/ 	.short	(.L_17 - .L_16)
.L_16:
        /*000c*/ 	.word	0x00000000
        /*0010*/ 	.short	0x0006
        /*0012*/ 	.short	0x0024
        /*0014*/ 	.byte	0x00, 0xf0, 0x11, 0x00


	//----- nvinfo : EIATTR_KPARAM_INFO
	.align		4
.L_17:
        /*0018*/ 	.byte	0x04, 0x17
        /*001a*/ 	.short	(.L_19 - .L_18)
.L_18:
        /*001c*/ 	.word	0x00000000
        /*0020*/ 	.short	0x0005
        /*0022*/ 	.short	0x0020
        /*0024*/ 	.byte	0x00, 0xf0, 0x11, 0x00


	//----- nvinfo : EIATTR_KPARAM_INFO
	.align		4
.L_19:
        /*0028*/ 	.byte	0x04, 0x17
        /*002a*/ 	.short	(.L_21 - .L_20)
.L_20:
        /*002c*/ 	.word	0x00000000
        /*0030*/ 	.short	0x0004
        /*0032*/ 	.short	0x001c
        /*0034*/ 	.byte	0x00, 0xf0, 0x11, 0x00


	//----- nvinfo : EIATTR_KPARAM_INFO
	.align		4
.L_21:
        /*0038*/ 	.byte	0x04, 0x17
        /*003a*/ 	.short	(.L_23 - .L_22)
.L_22:
        /*003c*/ 	.word	0x00000000
        /*0040*/ 	.short	0x0003
        /*0042*/ 	.short	0x0018
        /*0044*/ 	.byte	0x00, 0xf0, 0x11, 0x00


	//----- nvinfo : EIATTR_KPARAM_INFO
	.align		4
.L_23:
        /*0048*/ 	.byte	0x04, 0x17
        /*004a*/ 	.short	(.L_25 - .L_24)
.L_24:
        /*004c*/ 	.word	0x00000000
        /*0050*/ 	.short	0x0002
        /*0052*/ 	.short	0x0010
        /*0054*/ 	.byte	0x00, 0xf5, 0x21, 0x00


	//----- nvinfo : EIATTR_KPARAM_INFO
	.align		4
.L_25:
        /*0058*/ 	.byte	0x04, 0x17
        /*005a*/ 	.short	(.L_27 - .L_26)
.L_26:
        /*005c*/ 	.word	0x00000000
        /*0060*/ 	.short	0x0001
        /*0062*/ 	.short	0x0008
        /*0064*/ 	.byte	0x00, 0xf5, 0x21, 0x00


	//----- nvinfo : EIATTR_KPARAM_INFO
	.align		4
.L_27:
        /*0068*/ 	.byte	0x04, 0x17
        /*006a*/ 	.short	(.L_29 - .L_28)
.L_28:
        /*006c*/ 	.word	0x00000000
        /*0070*/ 	.short	0x0000
        /*0072*/ 	.short	0x0000
        /*0074*/ 	.byte	0x00, 0xf5, 0x21, 0x00


	//----- nvinfo : EIATTR_SPARSE_MMA_MASK
	.align		4
.L_29:
        /*0078*/ 	.byte	0x03, 0x50
        /*007a*/ 	.short	0x0000


	//----- nvinfo : EIATTR_MAXREG_COUNT
	.align		4
        /*007c*/ 	.byte	0x03, 0x1b
        /*007e*/ 	.short	0x00ff


	//----- nvinfo : EIATTR_MERCURY_ISA_VERSION
	.align		4
        /*0080*/ 	.byte	0x03, 0x5f
        /*0082*/ 	.short	0x0101


	//----- nvinfo : EIATTR_VRC_CTA_INIT_COUNT
	.align		4
        /*0084*/ 	.byte	0x02, 0x4a
	.zero		1
	.zero		1


	//----- nvinfo : EIATTR_EXIT_INSTR_OFFSETS
	.align		4
        /*0088*/ 	.byte	0x04, 0x1c
        /*008a*/ 	.short	(.L_31 - .L_30)


	//   ....[0]....
.L_30:
        /*008c*/ 	.word	0x000000c0


	//   ....[1]....
        /*0090*/ 	.word	0x000024e0


	//----- nvinfo : EIATTR_CRS_STACK_SIZE
	.align		4
.L_31:
        /*0094*/ 	.byte	0x04, 0x1e
        /*0096*/ 	.short	(.L_33 - .L_32)
.L_32:
        /*0098*/ 	.word	0x00000000


	//----- nvinfo : EIATTR_CBANK_PARAM_SIZE
	.align		4
.L_33:
        /*009c*/ 	.byte	0x03, 0x19
        /*009e*/ 	.short	0x0028


	//----- nvinfo : EIATTR_PARAM_CBANK
	.align		4
        /*00a0*/ 	.byte	0x04, 0x0a
        /*00a2*/ 	.short	(.L_35 - .L_34)
	.align		4
.L_34:
        /*00a4*/ 	.word	index@(.nv.constant0.gaussian_filter_2d_padded)
        /*00a8*/ 	.short	0x0380
        /*00aa*/ 	.short	0x0028


	//----- nvinfo : EIATTR_SW_WAR
	.align		4
.L_35:
        /*00ac*/ 	.byte	0x04, 0x36
        /*00ae*/ 	.short	(.L_37 - .L_36)
.L_36:
        /*00b0*/ 	.word	0x00000008
.L_37:


//--------------------- .nv.info.gaussian_filter_2d --------------------------
	.section	.nv.info.gaussian_filter_2d,"",@"SHT_CUDA_INFO"
	.sectionflags	@""
	.align	4


	//----- nvinfo : EIATTR_CUDA_API_VERSION
	.align		4
        /*0000*/ 	.byte	0x04, 0x37
        /*0002*/ 	.short	(.L_39 - .L_38)
.L_38:
        /*0004*/ 	.word	0x00000082


	//----- nvinfo : EIATTR_KPARAM_INFO
	.align		4
.L_39:
        /*0008*/ 	.byte	0x04, 0x17
        /*000a*/ 	.short	(.L_41 - .L_40)
.L_40:
        /*000c*/ 	.word	0x00000000
        /*0010*/ 	.short	0x0005
        /*0012*/ 	.short	0x0020
        /*0014*/ 	.byte	0x00, 0xf0, 0x11, 0x00


	//----- nvinfo : EIATTR_KPARAM_INFO
	.align		4
.L_41:
        /*0018*/ 	.byte	0x04, 0x17
        /*001a*/ 	.short	(.L_43 - .L_42)
.L_42:
        /*001c*/ 	.word	0x00000000
        /*0020*/ 	.short	0x0004
        /*0022*/ 	.short	0x001c
        /*0024*/ 	.byte	0x00, 0xf0, 0x11, 0x00


	//----- nvinfo : EIATTR_KPARAM_INFO
	.align		4
.L_43:
        /*0028*/ 	.byte	0x04, 0x17
        /*002a*/ 	.short	(.L_45 - .L_44)
.L_44:
        /*002c*/ 	.word	0x00000000
        /*0030*/ 	.short	0x0003
        /*0032*/ 	.short	0x0018
        /*0034*/ 	.byte	0x00, 0xf0, 0x11, 0x00


	//----- nvinfo : EIATTR_KPARAM_INFO
	.align		4
.L_45:
        /*0038*/ 	.byte	0x04, 0x17
        /*003a*/ 	.short	(.L_47 - .L_46)
.L_46:
        /*003c*/ 	.word	0x00000000
        /*0040*/ 	.short	0x0002
        /*0042*/ 	.short	0x0010
        /*0044*/ 	.byte	0x00, 0xf5, 0x21, 0x00


	//----- nvinfo : EIATTR_KPARAM_INFO
	.align		4
.L_47:
        /*0048*/ 	.byte	0x04, 0x17
        /*004a*/ 	.short	(.L_49 - .L_48)
.L_48:
        /*004c*/ 	.word	0x00000000
        /*0050*/ 	.short	0x0001
        /*0052*/ 	.short	0x0008
        /*0054*/ 	.byte	0x00, 0xf5, 0x21, 0x00


	//----- nvinfo : EIATTR_KPARAM_INFO
	.align		4
.L_49:
        /*0058*/ 	.byte	0x04, 0x17
        /*005a*/ 	.short	(.L_51 - .L_50)
.L_50:
        /*005c*/ 	.word	0x00000000
        /*0060*/ 	.short	0x0000
        /*0062*/ 	.short	0x0000
        /*0064*/ 	.byte	0x00, 0xf5, 0x21, 0x00


	//----- nvinfo : EIATTR_SPARSE_MMA_MASK
	.align		4
.L_51:
        /*0068*/ 	.byte	0x03, 0x50
        /*006a*/ 	.short	0x0000


	//----- nvinfo : EIATTR_MAXREG_COUNT
	.align		4
        /*006c*/ 	.byte	0x03, 0x1b
        /*006e*/ 	.short	0x00ff


	//----- nvinfo : EIATTR_MERCURY_ISA_VERSION
	.align		4
        /*0070*/ 	.byte	0x03, 0x5f
        /*0072*/ 	.short	0x0101


	//----- nvinfo : EIATTR_VRC_CTA_INIT_COUNT
	.align		4
        /*0074*/ 	.byte	0x02, 0x4a
	.zero		1
	.zero		1


	//----- nvinfo : EIATTR_EXIT_INSTR_OFFSETS
	.align		4
        /*0078*/ 	.byte	0x04, 0x1c
        /*007a*/ 	.short	(.L_53 - .L_52)


	//   ....[0]....
.L_52:
        /*007c*/ 	.word	0x00000110


	//   ....[1]....
        /*0080*/ 	.word	0x00000d20


	//----- nvinfo : EIATTR_CBANK_PARAM_SIZE
	.align		4
.L_53:
        /*0084*/ 	.byte	0x03, 0x19
        /*0086*/ 	.short	0x0024


	//----- nvinfo : EIATTR_PARAM_CBANK
	.align		4
        /*0088*/ 	.byte	0x04, 0x0a
        /*008a*/ 	.short	(.L_55 - .L_54)
	.align		4
.L_54:
        /*008c*/ 	.word	index@(.nv.constant0.gaussian_filter_2d)
        /*0090*/ 	.short	0x0380
        /*0092*/ 	.short	0x0024


	//----- nvinfo : EIATTR_SW_WAR
	.align		4
.L_55:
        /*0094*/ 	.byte	0x04, 0x36
        /*0096*/ 	.short	(.L_57 - .L_56)
.L_56:
        /*0098*/ 	.word	0x00000008
.L_57:


//--------------------- .nv.callgraph             --------------------------
	.section	.nv.callgraph,"",@"SHT_CUDA_CALLGRAPH"
	.align	4
	.sectionentsize	8
	.align		4
        /*0000*/ 	.word	0x00000000
	.align		4
        /*0004*/ 	.word	0xffffffff
	.align		4
        /*0008*/ 	.word	0x00000000
	.align		4
        /*000c*/ 	.word	0xfffffffe
	.align		4
        /*0010*/ 	.word	0x00000000
	.align		4
        /*0014*/ 	.word	0xfffffffd
	.align		4
        /*0018*/ 	.word	0x00000000
	.align		4
        /*001c*/ 	.word	0xfffffffc


//--------------------- .text.gaussian_filter_2d_padded --------------------------
	.section	.text.gaussian_filter_2d_padded,"ax",@progbits
	.align	128
        .global         gaussian_filter_2d_padded
        .type           gaussian_filter_2d_padded,@function
        .size           gaussian_filter_2d_padded,(.L_x_42 - gaussian_filter_2d_padded)
        .other          gaussian_filter_2d_padded,@"STO_CUDA_ENTRY STV_DEFAULT"
gaussian_filter_2d_padded:
.text.gaussian_filter_2d_padded:
[----:B------:R-:W-:Y:S01]  /*0000*/  LDC R1, c[0x0][0x37c] ;  /* 0x0000df00ff017b82 */ /* 0x000fe20000000800 */
[----:B------:R-:W0:Y:S07]  /*0010*/  S2R R3, SR_TID.X ;  /* 0x0000000000037919 */ /* 0x000e2e0000002100 */
[----:B------:R-:W0:Y:S01]  /*0020*/  S2UR UR4, SR_CTAID.X ;  /* 0x00000000000479c3 */ /* 0x000e220000002500 */
[----:B------:R-:W1:Y:S07]  /*0030*/  S2R R5, SR_TID.Y ;  /* 0x0000000000057919 */ /* 0x000e6e0000002200 */
[----:B------:R-:W0:Y:S08]  /*0040*/  LDC R0, c[0x0][0x360] ;  /* 0x0000d800ff007b82 */ /* 0x000e300000000800 */
[----:B------:R-:W1:Y:S08]  /*0050*/  S2UR UR5, SR_CTAID.Y ;  /* 0x00000000000579c3 */ /* 0x000e700000002600 */
[----:B------:R-:W1:Y:S08]  /*0060*/  LDC R2, c[0x0][0x364] ;  /* 0x0000d900ff027b82 */ /* 0x000e700000000800 */
[----:B------:R-:W2:Y:S01]  /*0070*/  LDC.64 R8, c[0x0][0x398] ;  /* 0x0000e600ff087b82 */ /* 0x000ea20000000a00 */
[----:B0-----:R-:W-:-:S02]  /*0080*/  IMAD R0, R0, UR4, R3 ;  /* 0x0000000400007c24 */ /* 0x001fc4000f8e0203 */
[----:B-1----:R-:W-:-:S03]  /*0090*/  IMAD R3, R2, UR5, R5 ;  /* 0x0000000502037c24 */ /* 0x002fc6000f8e0205 */
[----:B--2---:R-:W-:-:S04]  /*00a0*/  ISETP.GE.AND P0, PT, R0, R9, PT ;  /* 0x000000090000720c */ /* 0x004fc80003f06270 */
[----:B------:R-:W-:-:S13]  /*00b0*/  ISETP.GE.OR P0, PT, R3, R8, P0 ;  /* 0x000000080300720c */ /* 0x000fda0000706670 */
[----:B------:R-:W-:Y:S05]  /*00c0*/  @P0 EXIT ;  /* 0x000000000000094d */ /* 0x000fea0003800000 */
[----:B------:R-:W0:Y:S01]  /*00d0*/  LDCU UR5, c[0x0][0x3a0] ;  /* 0x00007400ff0577ac */ /* 0x000e220008000800 */
[----:B------:R-:W-:Y:S02]  /*00e0*/  IMAD.MOV.U32 R27, RZ, RZ, RZ ;  /* 0x000000ffff1b7224 */ /* 0x000fe400078e00ff */
[----:B------:R-:W-:Y:S01]  /*00f0*/  IMAD.MOV.U32 R16, RZ, RZ, RZ ;  /* 0x000000ffff107224 */ /* 0x000fe200078e00ff */
[----:B------:R-:W1:Y:S01]  /*0100*/  LDCU.64 UR10, c[0x0][0x358] ;  /* 0x00006b00ff0a77ac */ /* 0x000e620008000a00 */
[----:B0-----:R-:W-:-:S09]  /*0110*/  UISETP.GE.AND UP0, UPT, UR5, 0x1, UPT ;  /* 0x000000010500788c */ /* 0x001fd2000bf06270 */
[----:B-1----:R-:W-:Y:S05]  /*0120*/  BRA.U !UP0, `(.L_x_0) ;  /* 0x0000002108a07547 */ /* 0x002fea000b800000 */
[----:B------:R-:W0:Y:S01]  /*0130*/  LDCU UR6, c[0x0][0x3a4] ;  /* 0x00007480ff0677ac */ /* 0x000e220008000800 */
[----:B------:R-:W-:Y:S01]  /*0140*/  IADD3 R4, PT, PT, R8, -0x1, RZ ;  /* 0xffffffff08047810 */ /* 0x000fe20007ffe0ff */
[----:B------:R-:W-:Y:S01]  /*0150*/  VIADD R5, R9, 0xffffffff ;  /* 0xffffffff09057836 */ /* 0x000fe20000000000 */
[----:B------:R-:W-:-:S06]  /*0160*/  USHF.R.U32.HI UR4, URZ, 0x1, UR5 ;  /* 0x00000001ff047899 */ /* 0x000fcc0008011605 */
[----:B------:R-:W-:Y:S01]  /*0170*/  VIADD R7, R3, -UR4 ;  /* 0x8000000403077c36 */ /* 0x000fe20008000000 */
[----:B------:R-:W-:Y:S01]  /*0180*/  IADD3 R6, PT, PT, R0, -UR4, RZ ;  /* 0x8000000400067c10 */ /* 0x000fe2000fffe0ff */
[----:B0-----:R-:W-:-:S09]  /*0190*/  UISETP.NE.AND UP0, UPT, UR6, 0x2, UPT ;  /* 0x000000020600788c */ /* 0x001fd2000bf05270 */
[----:B------:R-:W-:Y:S05]  /*01a0*/  BRA.U !UP0, `(.L_x_1) ;  /* 0x0000001908247547 */ /* 0x000fea000b800000 */
[----:B------:R-:W-:-:S09]  /*01b0*/  UISETP.NE.AND UP0, UPT, UR6, 0x1, UPT ;  /* 0x000000010600788c */ /* 0x000fd2000bf05270 */
[----:B------:R-:W-:Y:S05]  /*01c0*/  BRA.U !UP0, `(.L_x_2) ;  /* 0x0000000d08687547 */ /* 0x000fea000b800000 */
[----:B------:R-:W-:-:S09]  /*01d0*/  UISETP.NE.AND UP0, UPT, UR6, URZ, UPT ;  /* 0x000000ff0600728c */ /* 0x000fd2000bf05270 */
[----:B------:R-:W-:Y:S05]  /*01e0*/  BRA.U UP0, `(.L_x_0) ;  /* 0x0000002100707547 */ /* 0x000fea000b800000 */
[----:B------:R-:W-:Y:S01]  /*01f0*/  UIADD3 UR4, UPT, UPT, UR5, -0x1, URZ ;  /* 0xffffffff05047890 */ /* 0x000fe2000fffe0ff */
[----:B------:R-:W-:Y:S01]  /*0200*/  IMAD.MOV.U32 R27, RZ, RZ, RZ ;  /* 0x000000ffff1b7224 */ /* 0x000fe200078e00ff */
[----:B------:R-:W-:Y:S01]  /*0210*/  ULOP3.LUT UR9, UR5, 0x7ffffff8, URZ, 0xc0, !UPT ;  /* 0x7ffffff805097892 */ /* 0x000fe2000f8ec0ff */
[----:B------:R-:W-:Y:S01]  /*0220*/  IMAD.MOV.U32 R16, RZ, RZ, RZ ;  /* 0x000000ffff107224 */ /* 0x000fe200078e00ff */
[----:B------:R-:W-:Y:S02]  /*0230*/  UISETP.GE.U32.AND UP0, UPT, UR4, 0x7, UPT ;  /* 0x000000070400788c */ /* 0x000fe4000bf06070 */
[----:B------:R-:W-:Y:S02]  /*0240*/  ULOP3.LUT UR5, UR5, 0x7, URZ, 0xc0, !UPT ;  /* 0x0000000705057892 */ /* 0x000fe4000f8ec0ff */
[----:B------:R-:W-:Y:S01]  /*0250*/  UIADD3 UR7, UPT, UPT, -UR9, URZ, URZ ;  /* 0x000000ff09077290 */ /* 0x000fe2000fffe1ff */
[----:B------:R-:W-:-:S11]  /*0260*/  UMOV UR4, URZ ;  /* 0x000000ff00047c82 */ /* 0x000fd60008000000 */
.L_x_8:
[----:B------:R-:W0:Y:S01]  /*0270*/  LDCU UR6, c[0x0][0x398] ;  /* 0x00007300ff0677ac */ /* 0x000e220008000800 */
[----:B------:R-:W-:Y:S01]  /*0280*/  IADD3 R15, PT, PT, R7, UR4, RZ ;  /* 0x00000004070f7c10 */ /* 0x000fe2000fffe0ff */
[----:B------:R-:W-:Y:S01]  /*0290*/  IMAD.MOV.U32 R5, RZ, RZ, RZ ;  /* 0x000000ffff057224 */ /* 0x000fe200078e00ff */
[----:B------:R-:W1:Y:S02]  /*02a0*/  LDCU UR8, c[0x0][0x3a0] ;  /* 0x00007400ff0877ac */ /* 0x000e640008000800 */
[----:B0-----:R-:W-:-:S04]  /*02b0*/  ISETP.GE.AND P0, PT, R15, UR6, PT ;  /* 0x000000060f007c0c */ /* 0x001fc8000bf06270 */
[----:B------:R-:W-:Y:S01]  /*02c0*/  ISETP.GT.AND P0, PT, R15, -0x1, !P0 ;  /* 0xffffffff0f00780c */ /* 0x000fe20004704270 */
[----:B-1----:R-:W-:Y:S01]  /*02d0*/  UIMAD UR8, UR4, UR8, URZ ;  /* 0x00000008040872a4 */ /* 0x002fe2000f8e02ff */
[----:B------:R-:W-:Y:S11]  /*02e0*/  BRA.U !UP0, `(.L_x_3) ;  /* 0x0000000508587547 */ /* 0x000ff6000b800000 */
[----:B------:R-:W0:Y:S01]  /*02f0*/  LDC.64 R4, c[0x0][0x390] ;  /* 0x0000e400ff047b82 */ /* 0x000e220000000a00 */
[----:B------:R-:W1:Y:S01]  /*0300*/  LDCU UR6, c[0x0][0x39c] ;  /* 0x00007380ff0677ac */ /* 0x000e620008000800 */
[----:B------:R-:W-:Y:S01]  /*0310*/  VIADD R26, R6, 0x3 ;  /* 0x00000003061a7836 */ /* 0x000fe20000000000 */
[----:B------:R-:W-:Y:S01]  /*0320*/  MOV R17, UR8 ;  /* 0x0000000800117c02 */ /* 0x000fe20008000f00 */
[----:B------:R-:W2:Y:S04]  /*0330*/  LDCU UR12, c[0x0][0x39c] ;  /* 0x00007380ff0c77ac */ /* 0x000ea80008000800 */
[----:B------:R-:W3:Y:S01]  /*0340*/  LDC.64 R8, c[0x0][0x380] ;  /* 0x0000e000ff087b82 */ /* 0x000ee20000000a00 */
[----:B-1----:R-:W-:Y:S01]  /*0350*/  IMAD R19, R15, UR6, R6 ;  /* 0x000000060f137c24 */ /* 0x002fe2000f8e0206 */
[----:B------:R-:W-:-:S06]  /*0360*/  UMOV UR6, UR7 ;  /* 0x0000000700067c82 */ /* 0x000fcc0008000000 */
.L_x_4:
[C---:B------:R-:W-:Y:S01]  /*0370*/  VIADD R2, R26.reuse, 0xfffffffd ;  /* 0xfffffffd1a027836 */ /* 0x040fe20000000000 */
[C---:B------:R-:W-:Y:S01]  /*0380*/  IADD3 R11, PT, PT, R26.reuse, -0x1, RZ ;  /* 0xffffffff1a0b7810 */ /* 0x040fe20007ffe0ff */
[C---:B------:R-:W-:Y:S01]  /*0390*/  VIADD R10, R26.reuse, 0xfffffffe ;  /* 0xfffffffe1a0a7836 */ /* 0x040fe20000000000 */
[----:B------:R-:W-:Y:S01]  /*03a0*/  CS2R R22, SRZ ;  /* 0x0000000000167805 */ /* 0x000fe2000001ff00 */
[----:B------:R-:W-:Y:S01]  /*03b0*/  VIADD R12, R26, 0x1 ;  /* 0x000000011a0c7836 */ /* 0x000fe20000000000 */
[----:B--2---:R-:W-:Y:S01]  /*03c0*/  ISETP.GE.AND P1, PT, R2, UR12, PT ;  /* 0x0000000c02007c0c */ /* 0x004fe2000bf26270 */
[----:B------:R-:W-:Y:S01]  /*03d0*/  IMAD.MOV.U32 R25, RZ, RZ, RZ ;  /* 0x000000ffff197224 */ /* 0x000fe200078e00ff */
[----:B------:R-:W-:Y:S02]  /*03e0*/  ISETP.GE.AND P2, PT, R10, UR12, PT ;  /* 0x0000000c0a007c0c */ /* 0x000fe4000bf46270 */
[----:B------:R-:W-:Y:S02]  /*03f0*/  ISETP.GT.AND P1, PT, R2, -0x1, !P1 ;  /* 0xffffffff0200780c */ /* 0x000fe40004f24270 */
[----:B------:R-:W-:-:S02]  /*0400*/  ISETP.GE.AND P5, PT, R11, UR12, PT ;  /* 0x0000000c0b007c0c */ /* 0x000fc4000bfa6270 */
[----:B------:R-:W-:Y:S02]  /*0410*/  PLOP3.LUT P1, PT, P0, P1, PT, 0x80, 0x8 ;  /* 0x000000000008781c */ /* 0x000fe40000723070 */
[----:B------:R-:W-:Y:S02]  /*0420*/  ISETP.GE.AND P4, PT, R12, UR12, PT ;  /* 0x0000000c0c007c0c */ /* 0x000fe4000bf86270 */
[----:B------:R-:W-:Y:S02]  /*0430*/  ISETP.GT.AND P2, PT, R10, -0x1, !P2 ;  /* 0xffffffff0a00780c */ /* 0x000fe40005744270 */
[----:B------:R-:W-:Y:S01]  /*0440*/  ISETP.GT.AND P5, PT, R11, -0x1, !P5 ;  /* 0xffffffff0b00780c */ /* 0x000fe20006fa4270 */
[----:B---3--:R-:W-:Y:S01]  /*0450*/  IMAD.WIDE R10, R19, 0x4, R8 ;  /* 0x00000004130a7825 */ /* 0x008fe200078e0208 */
[----:B------:R-:W-:Y:S02]  /*0460*/  ISETP.GT.AND P4, PT, R12, -0x1, !P4 ;  /* 0xffffffff0c00780c */ /* 0x000fe40006784270 */
[----:B------:R-:W-:Y:S01]  /*0470*/  PLOP3.LUT P2, PT, P0, P2, PT, 0x80, 0x8 ;  /* 0x000000000008781c */ /* 0x000fe20000745070 */
[C---:B------:R-:W-:Y:S01]  /*0480*/  VIADD R12, R26.reuse, 0x3 ;  /* 0x000000031a0c7836 */ /* 0x040fe20000000000 */
[C---:B------:R-:W-:Y:S01]  /*0490*/  IADD3 R2, PT, PT, R26.reuse, 0x2, RZ ;  /* 0x000000021a027810 */ /* 0x040fe20007ffe0ff */
[----:B------:R-:W2:Y:S01]  /*04a0*/  @P1 LDG.E R25, desc[UR10][R10.64] ;  /* 0x0000000a0a191981 */ /* 0x000ea2000c1e1900 */
[----:B------:R-:W-:-:S02]  /*04b0*/  ISETP.GE.AND P6, PT, R26, UR12, PT ;  /* 0x0000000c1a007c0c */ /* 0x000fc4000bfc6270 */
[----:B------:R-:W-:Y:S02]  /*04c0*/  ISETP.GE.AND P1, PT, R12, UR12, PT ;  /* 0x0000000c0c007c0c */ /* 0x000fe4000bf26270 */
[----:B------:R-:W-:Y:S02]  /*04d0*/  ISETP.GE.AND P3, PT, R2, UR12, PT ;  /* 0x0000000c02007c0c */ /* 0x000fe4000bf66270 */
[----:B------:R-:W-:Y:S01]  /*04e0*/  ISETP.GT.AND P1, PT, R12, -0x1, !P1 ;  /* 0xffffffff0c00780c */ /* 0x000fe20004f24270 */
[----:B0-----:R-:W-:Y:S02]  /*04f0*/  IMAD.WIDE.U32 R12, R17, 0x4, R4 ;  /* 0x00000004110c7825 */ /* 0x001fe400078e0004 */
[----:B------:R-:W3:Y:S04]  /*0500*/  @P2 LDG.E R23, desc[UR10][R10.64+0x4] ;  /* 0x0000040a0a172981 */ /* 0x000ee8000c1e1900 */
[----:B------:R-:W2:Y:S04]  /*0510*/  LDG.E R29, desc[UR10][R12.64] ;  /* 0x0000000a0c1d7981 */ /* 0x000ea8000c1e1900 */
[----:B------:R-:W3:Y:S01]  /*0520*/  LDG.E R24, desc[UR10][R12.64+0x4] ;  /* 0x0000040a0c187981 */ /* 0x000ee2000c1e1900 */
[----:B------:R-:W-:-:S02]  /*0530*/  PLOP3.LUT P5, PT, P0, P5, PT, 0x80, 0x8 ;  /* 0x000000000008781c */ /* 0x000fc400007ab070 */
[----:B------:R-:W-:Y:S02]  /*0540*/  ISETP.GT.AND P6, PT, R26, -0x1, !P6 ;  /* 0xffffffff1a00780c */ /* 0x000fe400077c4270 */
[----:B------:R-:W-:Y:S01]  /*0550*/  ISETP.GT.AND P3, PT, R2, -0x1, !P3 ;  /* 0xffffffff0200780c */ /* 0x000fe20005f64270 */
[----:B------:R-:W-:Y:S01]  /*0560*/  VIADD R2, R26, 0x4 ;  /* 0x000000041a027836 */ /* 0x000fe20000000000 */
[----:B------:R-:W-:Y:S02]  /*0570*/  PLOP3.LUT P6, PT, P0, P6, PT, 0x80, 0x8 ;  /* 0x000000000008781c */ /* 0x000fe400007cd070 */
[----:B------:R-:W-:Y:S02]  /*0580*/  PLOP3.LUT P4, PT, P0, P4, PT, 0x80, 0x8 ;  /* 0x000000000008781c */ /* 0x000fe40000789070 */
[----:B------:R-:W-:Y:S02]  /*0590*/  ISETP.GE.AND P2, PT, R2, UR12, PT ;  /* 0x0000000c02007c0c */ /* 0x000fe4000bf46270 */
[----:B------:R-:W-:-:S02]  /*05a0*/  CS2R R20, SRZ ;  /* 0x0000000000147805 */ /* 0x000fc4000001ff00 */
[----:B------:R-:W-:Y:S01]  /*05b0*/  PLOP3.LUT P3, PT, P0, P3, PT, 0x80, 0x8 ;  /* 0x000000000008781c */ /* 0x000fe20000767070 */
[----:B------:R-:W4:Y:S01]  /*05c0*/  @P5 LDG.E R22, desc[UR10][R10.64+0x8] ;  /* 0x0000080a0a165981 */ /* 0x000f22000c1e1900 */
[----:B------:R-:W-:Y:S01]  /*05d0*/  ISETP.GT.AND P2, PT, R2, -0x1, !P2 ;  /* 0xffffffff0200780c */ /* 0x000fe20005744270 */
[----:B------:R-:W-:Y:S01]  /*05e0*/  HFMA2 R18, -RZ, RZ, 0, 0 ;  /* 0x00000000ff127431 */ /* 0x000fe200000001ff */
[----:B------:R-:W-:Y:S02]  /*05f0*/  PLOP3.LUT P1, PT, P0, P1, PT, 0x80, 0x8 ;  /* 0x000000000008781c */ /* 0x000fe40000723070 */
[----:B------:R-:W-:Y:S01]  /*0600*/  PLOP3.LUT P2, PT, P0, P2, PT, 0x80, 0x8 ;  /* 0x000000000008781c */ /* 0x000fe20000745070 */
[----:B------:R-:W5:Y:S01]  /*0610*/  @P6 LDG.E R21, desc[UR10][R10.64+0xc] ;  /* 0x00000c0a0a156981 */ /* 0x000f62000c1e1900 */
[----:B------:R-:W-:Y:S02]  /*0620*/  IMAD.MOV.U32 R14, RZ, RZ, RZ ;  /* 0x000000ffff0e7224 */ /* 0x000fe400078e00ff */
[----:B------:R-:W-:Y:S01]  /*0630*/  IMAD.MOV.U32 R2, RZ, RZ, RZ ;  /* 0x000000ffff027224 */ /* 0x000fe200078e00ff */
[----:B------:R-:W5:Y:S04]  /*0640*/  @P4 LDG.E R20, desc[UR10][R10.64+0x10] ;  /* 0x0000100a0a144981 */ /* 0x000f68000c1e1900 */
[----:B------:R-:W5:Y:S04]  /*0650*/  @P3 LDG.E R18, desc[UR10][R10.64+0x14] ;  /* 0x0000140a0a123981 */ /* 0x000f68000c1e1900 */
[----:B------:R-:W5:Y:S04]  /*0660*/  @P1 LDG.E R14, desc[UR10][R10.64+0x18] ;  /* 0x0000180a0a0e1981 */ /* 0x000f68000c1e1900 */
[----:B------:R0:W5:Y:S04]  /*0670*/  @P2 LDG.E R2, desc[UR10][R10.64+0x1c] ;  /* 0x00001c0a0a022981 */ /* 0x000168000c1e1900 */
[----:B------:R-:W5:Y:S01]  /*0680*/  LDG.E R11, desc[UR10][R12.64+0x18] ;  /* 0x0000180a0c0b7981 */ /* 0x000f62000c1e1900 */
[----:B--2---:R-:W-:-:S03]  /*0690*/  FFMA R16, R29, R25, R16 ;  /* 0x000000191d107223 */ /* 0x004fc60000000010 */
[----:B------:R-:W4:Y:S01]  /*06a0*/  LDG.E R25, desc[UR10][R12.64+0x8] ;  /* 0x0000080a0c197981 */ /* 0x000f22000c1e1900 */
[----:B------:R-:W-:Y:S01]  /*06b0*/  FADD R27, R29, R27 ;  /* 0x0000001b1d1b7221 */ /* 0x000fe20000000000 */
[----:B---3--:R-:W-:Y:S02]  /*06c0*/  FFMA R28, R24, R23, R16 ;  /* 0x00000017181c7223 */ /* 0x008fe40000000010 */
[----:B------:R-:W5:Y:S01]  /*06d0*/  LDG.E R16, desc[UR10][R12.64+0xc] ;  /* 0x00000c0a0c107981 */ /* 0x000f62000c1e1900 */
[----:B------:R-:W-:-:S03]  /*06e0*/  FADD R24, R27, R24 ;  /* 0x000000181b187221 */ /* 0x000fc60000000000 */
[----:B------:R-:W2:Y:S04]  /*06f0*/  LDG.E R27, desc[UR10][R12.64+0x10] ;  /* 0x0000100a0c1b7981 */ /* 0x000ea8000c1e1900 */
[----:B------:R-:W3:Y:S04]  /*0700*/  LDG.E R23, desc[UR10][R12.64+0x14] ;  /* 0x0000140a0c177981 */ /* 0x000ee8000c1e1900 */
[----:B------:R-:W3:Y:S01]  /*0710*/  LDG.E R29, desc[UR10][R12.64+0x1c] ;  /* 0x00001c0a0c1d7981 */ /* 0x000ee2000c1e1900 */
[----:B------:R-:W-:-:S04]  /*0720*/  UIADD3 UR6, UPT, UPT, UR6, 0x8, URZ ;  /* 0x0000000806067890 */ /* 0x000fc8000fffe0ff */
[----:B------:R-:W-:Y:S01]  /*0730*/  UISETP.NE.AND UP1, UPT, UR6, URZ, UPT ;  /* 0x000000ff0600728c */ /* 0x000fe2000bf25270 */
[----:B------:R-:W-:Y:S01]  /*0740*/  IADD3 R17, PT, PT, R17, 0x8, RZ ;  /* 0x0000000811117810 */ /* 0x000fe20007ffe0ff */
[----:B------:R-:W-:Y:S02]  /*0750*/  VIADD R19, R19, 0x8 ;  /* 0x0000000813137836 */ /* 0x000fe40000000000 */
[----:B------:R-:W-:Y:S02]  /*0760*/  VIADD R26, R26, 0x8 ;  /* 0x000000081a1a7836 */ /* 0x000fe40000000000 */
[----:B----4-:R-:W-:Y:S01]  /*0770*/  FFMA R22, R25, R22, R28 ;  /* 0x0000001619167223 */ /* 0x010fe2000000001c */
[----:B------:R-:W-:-:S03]  /*0780*/  FADD R25, R24, R25 ;  /* 0x0000001918197221 */ /* 0x000fc60000000000 */
[----:B-----5:R-:W-:Y:S01]  /*0790*/  FFMA R22, R16, R21, R22 ;  /* 0x0000001510167223 */ /* 0x020fe20000000016 */
[----:B0-----:R-:W-:-:S03]  /*07a0*/  FADD R10, R25, R16 ;  /* 0x00000010190a7221 */ /* 0x001fc60000000000 */
[----:B--2---:R-:W-:Y:S01]  /*07b0*/  FFMA R20, R27, R20, R22 ;  /* 0x000000141b147223 */ /* 0x004fe20000000016 */
[----:B------:R-:W-:-:S03]  /*07c0*/  FADD R10, R10, R27 ;  /* 0x0000001b0a0a7221 */ /* 0x000fc60000000000 */
[----:B---3--:R-:W-:Y:S01]  /*07d0*/  FFMA R18, R23, R18, R20 ;  /* 0x0000001217127223 */ /* 0x008fe20000000014 */
[----:B------:R-:W-:-:S03]  /*07e0*/  FADD R10, R10, R23 ;  /* 0x000000170a0a7221 */ /* 0x000fc60000000000 */
[----:B------:R-:W-:Y:S01]  /*07f0*/  FFMA R14, R11, R14, R18 ;  /* 0x0000000e0b0e7223 */ /* 0x000fe20000000012 */
[----:B------:R-:W-:-:S03]  /*0800*/  FADD R10, R10, R11 ;  /* 0x0000000b0a0a7221 */ /* 0x000fc60000000000 */
[----:B------:R-:W-:Y:S01]  /*0810*/  FFMA R16, R29, R2, R14 ;  /* 0x000000021d107223 */ /* 0x000fe2000000000e */
[----:B------:R-:W-:Y:S01]  /*0820*/  FADD R27, R10, R29 ;  /* 0x0000001d0a1b7221 */ /* 0x000fe20000000000 */
[----:B------:R-:W-:Y:S06]  /*0830*/  BRA.U UP1, `(.L_x_4) ;  /* 0xfffffff901cc7547 */ /* 0x000fec000b83ffff */
[----:B------:R-:W-:-:S07]  /*0840*/  MOV R5, UR9 ;  /* 0x0000000900057c02 */ /* 0x000fce0008000f00 */
.L_x_3:
[----:B------:R-:W-:-:S09]  /*0850*/  UISETP.NE.AND UP1, UPT, UR5, URZ, UPT ;  /* 0x000000ff0500728c */ /* 0x000fd2000bf25270 */
[----:B------:R-:W-:Y:S05]  /*0860*/  BRA.U !UP1, `(.L_x_5) ;  /* 0x0000000509ac7547 */ /* 0x000fea000b800000 */
[----:B------:R-:W0:Y:S01]  /*0870*/  LDCU UR6, c[0x0][0x3a0] ;  /* 0x00007400ff0677ac */ /* 0x000e220008000800 */
[----:B------:R-:W-:-:S04]  /*0880*/  UIADD3 UR12, UPT, UPT, UR5, -0x1, URZ ;  /* 0xffffffff050c7890 */ /* 0x000fc8000fffe0ff */
[----:B------:R-:W-:Y:S02]  /*0890*/  UISETP.GE.U32.AND UP1, UPT, UR12, 0x3, UPT ;  /* 0x000000030c00788c */ /* 0x000fe4000bf26070 */
[----:B0-----:R-:W-:-:S07]  /*08a0*/  ULOP3.LUT UP2, UR13, UR6, 0x3, URZ, 0xc0, !UPT ;  /* 0x00000003060d7892 */ /* 0x001fce000f84c0ff */
[----:B------:R-:W-:Y:S05]  /*08b0*/  BRA.U !UP1, `(.L_x_6) ;  /* 0x0000000109c47547 */ /* 0x000fea000b800000 */
[----:B------:R-:W0:Y:S01]  /*08c0*/  LDCU UR12, c[0x0][0x39c] ;  /* 0x00007380ff0c77ac */ /* 0x000e220008000800 */
[----:B------:R-:W1:Y:S01]  /*08d0*/  LDC.64 R10, c[0x0][0x390] ;  /* 0x0000e400ff0a7b82 */ /* 0x000e620000000a00 */
[----:B------:R-:W-:Y:S02]  /*08e0*/  IMAD.IADD R2, R6, 0x1, R5 ;  /* 0x0000000106027824 */ /* 0x000fe400078e0205 */
[----:B------:R-:W-:Y:S02]  /*08f0*/  VIADD R17, R5, UR8 ;  /* 0x0000000805117c36 */ /* 0x000fe40008000000 */
[C---:B------:R-:W-:Y:S01]  /*0900*/  VIADD R4, R2.reuse, 0x1 ;  /* 0x0000000102047836 */ /* 0x040fe20000000000 */
[C---:B------:R-:W-:Y:S01]  /*0910*/  IADD3 R14, PT, PT, R2.reuse, 0x2, RZ ;  /* 0x00000002020e7810 */ /* 0x040fe20007ffe0ff */
[C---:B------:R-:W-:Y:S01]  /*0920*/  VIADD R18, R2.reuse, 0x3 ;  /* 0x0000000302127836 */ /* 0x040fe20000000000 */
[----:B------:R-:W2:Y:S08]  /*0930*/  LDC.64 R8, c[0x0][0x390] ;  /* 0x0000e400ff087b82 */ /* 0x000eb00000000a00 */
[----:B------:R-:W3:Y:S01]  /*0940*/  LDC.64 R12, c[0x0][0x380] ;  /* 0x0000e000ff0c7b82 */ /* 0x000ee20000000a00 */
[----:B0-----:R-:W-:Y:S01]  /*0950*/  ISETP.GE.AND P2, PT, R2, UR12, PT ;  /* 0x0000000c02007c0c */ /* 0x001fe2000bf46270 */
[----:B------:R-:W-:Y:S01]  /*0960*/  IMAD R19, R15, UR12, R2 ;  /* 0x0000000c0f137c24 */ /* 0x000fe2000f8e0202 */
[----:B------:R-:W-:-:S02]  /*0970*/  ISETP.GE.AND P4, PT, R4, UR12, PT ;  /* 0x0000000c04007c0c */ /* 0x000fc4000bf86270 */
[----:B------:R-:W-:Y:S02]  /*0980*/  ISETP.GT.AND P2, PT, R2, -0x1, !P2 ;  /* 0xffffffff0200780c */ /* 0x000fe40005744270 */
[----:B------:R-:W-:Y:S01]  /*0990*/  ISETP.GE.AND P3, PT, R14, UR12, PT ;  /* 0x0000000c0e007c0c */ /* 0x000fe2000bf66270 */
[----:B-1----:R-:W-:Y:S01]  /*09a0*/  IMAD.WIDE.U32 R10, R17, 0x4, R10 ;  /* 0x00000004110a7825 */ /* 0x002fe200078e000a */
[----:B------:R-:W-:Y:S02]  /*09b0*/  ISETP.GT.AND P4, PT, R4, -0x1, !P4 ;  /* 0xffffffff0400780c */ /* 0x000fe40006784270 */
[----:B------:R-:W-:Y:S01]  /*09c0*/  PLOP3.LUT P2, PT, P0, P2, PT, 0x80, 0x8 ;  /* 0x000000000008781c */ /* 0x000fe20000745070 */
[----:B------:R-:W-:Y:S01]  /*09d0*/  IMAD.MOV.U32 R17, RZ, RZ, RZ ;  /* 0x000000ffff117224 */ /* 0x000fe200078e00ff */
[----:B------:R-:W-:Y:S01]  /*09e0*/  IADD3 R2, P5, PT, R5, UR8, RZ ;  /* 0x0000000805027c10 */ /* 0x000fe2000ffbe0ff */
[----:B------:R-:W4:Y:S01]  /*09f0*/  LDG.E R11, desc[UR10][R10.64] ;  /* 0x0000000a0a0b7981 */ /* 0x000f22000c1e1900 */
[----:B------:R-:W-:-:S02]  /*0a00*/  ISETP.GE.AND P1, PT, R18, UR12, PT ;  /* 0x0000000c12007c0c */ /* 0x000fc4000bf26270 */
[----:B------:R-:W-:Y:S02]  /*0a10*/  ISETP.GT.AND P3, PT, R14, -0x1, !P3 ;  /* 0xffffffff0e00780c */ /* 0x000fe40005f64270 */
[----:B------:R-:W-:Y:S02]  /*0a20*/  PLOP3.LUT P4, PT, P0, P4, PT, 0x80, 0x8 ;  /* 0x000000000008781c */ /* 0x000fe40000789070 */
[----:B------:R-:W-:Y:S02]  /*0a30*/  IADD3.X R4, PT, PT, RZ, RZ, RZ, P5, !PT ;  /* 0x000000ffff047210 */ /* 0x000fe40002ffe4ff */
[----:B--2---:R-:W-:Y:S01]  /*0a40*/  LEA R8, P5, R2, R8, 0x2 ;  /* 0x0000000802087211 */ /* 0x004fe200078a10ff */
[----:B---3--:R-:W-:Y:S01]  /*0a50*/  IMAD.WIDE R12, R19, 0x4, R12 ;  /* 0x00000004130c7825 */ /* 0x008fe200078e020c */
[----:B------:R-:W-:Y:S02]  /*0a60*/  ISETP.GT.AND P1, PT, R18, -0x1, !P1 ;  /* 0xffffffff1200780c */ /* 0x000fe40004f24270 */
[----:B------:R-:W-:-:S02]  /*0a70*/  PLOP3.LUT P3, PT, P0, P3, PT, 0x80, 0x8 ;  /* 0x000000000008781c */ /* 0x000fc40000767070 */
[----:B------:R-:W-:Y:S01]  /*0a80*/  LEA.HI.X R9, R2, R9, R4, 0x2, P5 ;  /* 0x0000000902097211 */ /* 0x000fe200028f1404 */
[----:B------:R-:W2:Y:S01]  /*0a90*/  @P2 LDG.E R17, desc[UR10][R12.64] ;  /* 0x0000000a0c112981 */ /* 0x000ea2000c1e1900 */
[----:B------:R-:W-:Y:S02]  /*0aa0*/  MOV R2, RZ ;  /* 0x000000ff00027202 */ /* 0x000fe40000000f00 */
[----:B------:R-:W-:Y:S01]  /*0ab0*/  PLOP3.LUT P1, PT, P0, P1, PT, 0x80, 0x8 ;  /* 0x000000000008781c */ /* 0x000fe20000723070 */
[----:B------:R-:W-:Y:S02]  /*0ac0*/  IMAD.MOV.U32 R4, RZ, RZ, RZ ;  /* 0x000000ffff047224 */ /* 0x000fe400078e00ff */
[----:B------:R-:W-:Y:S01]  /*0ad0*/  HFMA2 R14, -RZ, RZ, 0, 0 ;  /* 0x00000000ff0e7431 */ /* 0x000fe200000001ff */
[----:B------:R-:W3:Y:S04]  /*0ae0*/  LDG.E R18, desc[UR10][R8.64+0x4] ;  /* 0x0000040a08127981 */ /* 0x000ee8000c1e1900 */
[----:B------:R-:W5:Y:S04]  /*0af0*/  @P4 LDG.E R2, desc[UR10][R12.64+0x4] ;  /* 0x0000040a0c024981 */ /* 0x000f68000c1e1900 */
[----:B------:R-:W5:Y:S04]  /*0b00*/  LDG.E R20, desc[UR10][R8.64+0x8] ;  /* 0x0000080a08147981 */ /* 0x000f68000c1e1900 */
[----:B------:R-:W5:Y:S04]  /*0b10*/  @P3 LDG.E R4, desc[UR10][R12.64+0x8] ;  /* 0x0000080a0c043981 */ /* 0x000f68000c1e1900 */
[----:B------:R-:W5:Y:S04]  /*0b20*/  LDG.E R10, desc[UR10][R8.64+0xc] ;  /* 0x00000c0a080a7981 */ /* 0x000f68000c1e1900 */
[----:B------:R-:W5:Y:S01]  /*0b30*/  @P1 LDG.E R14, desc[UR10][R12.64+0xc] ;  /* 0x00000c0a0c0e1981 */ /* 0x000f62000c1e1900 */
[----:B------:R-:W-:-:S02]  /*0b40*/  VIADD R5, R5, 0x4 ;  /* 0x0000000405057836 */ /* 0x000fc40000000000 */
[----:B----4-:R-:W-:Y:S01]  /*0b50*/  FADD R27, R27, R11 ;  /* 0x0000000b1b1b7221 */ /* 0x010fe20000000000 */
[----:B--2---:R-:W-:-:S03]  /*0b60*/  FFMA R17, R11, R17, R16 ;  /* 0x000000110b117223 */ /* 0x004fc60000000010 */
[----:B---3--:R-:W-:Y:S01]  /*0b70*/  FADD R27, R27, R18 ;  /* 0x000000121b1b7221 */ /* 0x008fe20000000000 */
[----:B-----5:R-:W-:-:S03]  /*0b80*/  FFMA R17, R18, R2, R17 ;  /* 0x0000000212117223 */ /* 0x020fc60000000011 */
[----:B------:R-:W-:Y:S01]  /*0b90*/  FADD R27, R27, R20 ;  /* 0x000000141b1b7221 */ /* 0x000fe20000000000 */
[----:B------:R-:W-:-:S03]  /*0ba0*/  FFMA R17, R20, R4, R17 ;  /* 0x0000000414117223 */ /* 0x000fc60000000011 */
[----:B------:R-:W-:Y:S01]  /*0bb0*/  FADD R27, R27, R10 ;  /* 0x0000000a1b1b7221 */ /* 0x000fe20000000000 */
[----:B------:R-:W-:-:S07]  /*0bc0*/  FFMA R16, R10, R14, R17 ;  /* 0x0000000e0a107223 */ /* 0x000fce0000000011 */
.L_x_6:
[----:B------:R-:W-:Y:S05]  /*0bd0*/  BRA.U !UP2, `(.L_x_5) ;  /* 0x000000010ad07547 */ /* 0x000fea000b800000 */
[----:B------:R-:W-:Y:S02]  /*0be0*/  UISETP.NE.AND UP1, UPT, UR13, 0x1, UPT ;  /* 0x000000010d00788c */ /* 0x000fe4000bf25270 */
[----:B------:R-:W-:-:S04]  /*0bf0*/  ULOP3.LUT UR6, UR6, 0x1, URZ, 0xc0, !UPT ;  /* 0x0000000106067892 */ /* 0x000fc8000f8ec0ff */
[----:B------:R-:W-:-:S03]  /*0c00*/  UISETP.NE.U32.AND UP2, UPT, UR6, 0x1, UPT ;  /* 0x000000010600788c */ /* 0x000fc6000bf45070 */
[----:B------:R-:W-:Y:S08]  /*0c10*/  BRA.U !UP1, `(.L_x_7) ;  /* 0x00000001097c7547 */ /* 0x000ff0000b800000 */
[----:B------:R-:W0:Y:S01]  /*0c20*/  LDCU UR6, c[0x0][0x39c] ;  /* 0x00007380ff0677ac */ /* 0x000e220008000800 */
[----:B------:R-:W1:Y:S01]  /*0c30*/  LDC.64 R10, c[0x0][0x390] ;  /* 0x0000e400ff0a7b82 */ /* 0x000e620000000a00 */
[----:B------:R-:W-:Y:S02]  /*0c40*/  IADD3 R2, PT, PT, R6, R5, RZ ;  /* 0x0000000506027210 */ /* 0x000fe40007ffe0ff */
[----:B------:R-:W-:-:S03]  /*0c50*/  IADD3 R17, PT, PT, R5, UR8, RZ ;  /* 0x0000000805117c10 */ /* 0x000fc6000fffe0ff */
[C---:B------:R-:W-:Y:S02]  /*0c60*/  VIADD R4, R2.reuse, 0x1 ;  /* 0x0000000102047836 */ /* 0x040fe40000000000 */
[----:B------:R-:W2:Y:S08]  /*0c70*/  LDC.64 R8, c[0x0][0x390] ;  /* 0x0000e400ff087b82 */ /* 0x000eb00000000a00 */
[----:B------:R-:W3:Y:S01]  /*0c80*/  LDC.64 R12, c[0x0][0x380] ;  /* 0x0000e000ff0c7b82 */ /* 0x000ee20000000a00 */
[----:B0-----:R-:W-:-:S02]  /*0c90*/  ISETP.GE.AND P1, PT, R2, UR6, PT ;  /* 0x0000000602007c0c */ /* 0x001fc4000bf26270 */
[----:B------:R-:W-:Y:S02]  /*0ca0*/  ISETP.GE.AND P2, PT, R4, UR6, PT ;  /* 0x0000000604007c0c */ /* 0x000fe4000bf46270 */
[----:B------:R-:W-:Y:S02]  /*0cb0*/  ISETP.GT.AND P1, PT, R2, -0x1, !P1 ;  /* 0xffffffff0200780c */ /* 0x000fe40004f24270 */
[----:B------:R-:W-:Y:S01]  /*0cc0*/  ISETP.GT.AND P2, PT, R4, -0x1, !P2 ;  /* 0xffffffff0400780c */ /* 0x000fe20005744270 */
[----:B-1----:R-:W-:Y:S01]  /*0cd0*/  IMAD.WIDE.U32 R10, R17, 0x4, R10 ;  /* 0x00000004110a7825 */ /* 0x002fe200078e000a */
[----:B------:R-:W-:Y:S02]  /*0ce0*/  PLOP3.LUT P1, PT, P0, P1, PT, 0x80, 0x8 ;  /* 0x000000000008781c */ /* 0x000fe40000723070 */
[----:B------:R-:W-:Y:S01]  /*0cf0*/  IADD3 R4, P3, PT, R5, UR8, RZ ;  /* 0x0000000805047c10 */ /* 0x000fe2000ff7e0ff */
[----:B------:R-:W-:Y:S01]  /*0d00*/  IMAD R17, R15, UR6, R2 ;  /* 0x000000060f117c24 */ /* 0x000fe2000f8e0202 */
[----:B------:R-:W-:Y:S01]  /*0d10*/  PLOP3.LUT P2, PT, P0, P2, PT, 0x80, 0x8 ;  /* 0x000000000008781c */ /* 0x000fe20000745070 */
[----:B------:R-:W4:Y:S02]  /*0d20*/  LDG.E R11, desc[UR10][R10.64] ;  /* 0x0000000a0a0b7981 */ /* 0x000f24000c1e1900 */
[----:B------:R-:W-:Y:S01]  /*0d30*/  IMAD.X R2, RZ, RZ, RZ, P3 ;  /* 0x000000ffff027224 */ /* 0x000fe200018e06ff */
[----:B--2---:R-:W-:-:S04]  /*0d40*/  LEA R8, P3, R4, R8, 0x2 ;  /* 0x0000000804087211 */ /* 0x004fc800078610ff */
[----:B------:R-:W-:Y:S01]  /*0d50*/  LEA.HI.X R9, R4, R9, R2, 0x2, P3 ;  /* 0x0000000904097211 */ /* 0x000fe200018f1402 */
[----:B---3--:R-:W-:Y:S01]  /*0d60*/  IMAD.WIDE R12, R17, 0x4, R12 ;  /* 0x00000004110c7825 */ /* 0x008fe200078e020c */
[----:B------:R-:W-:-:S03]  /*0d70*/  MOV R17, RZ ;  /* 0x000000ff00117202 */ /* 0x000fc60000000f00 */
[----:B------:R-:W2:Y:S01]  /*0d80*/  LDG.E R8, desc[UR10][R8.64+0x4] ;  /* 0x0000040a08087981 */ /* 0x000ea2000c1e1900 */
[----:B------:R-:W-:-:S03]  /*0d90*/  IMAD.MOV.U32 R2, RZ, RZ, RZ ;  /* 0x000000ffff027224 */ /* 0x000fc600078e00ff */
[----:B------:R-:W3:Y:S04]  /*0da0*/  @P1 LDG.E R17, desc[UR10][R12.64] ;  /* 0x0000000a0c111981 */ /* 0x000ee8000c1e1900 */
[----:B------:R-:W5:Y:S01]  /*0db0*/  @P2 LDG.E R2, desc[UR10][R12.64+0x4] ;  /* 0x0000040a0c022981 */ /* 0x000f62000c1e1900 */
[----:B------:R-:W-:Y:S01]  /*0dc0*/  IADD3 R5, PT, PT, R5, 0x2, RZ ;  /* 0x0000000205057810 */ /* 0x000fe20007ffe0ff */
[----:B----4-:R-:W-:-:S04]  /*0dd0*/  FADD R27, R27, R11 ;  /* 0x0000000b1b1b7221 */ /* 0x010fc80000000000 */
[----:B--2---:R-:W-:Y:S01]  /*0de0*/  FADD R27, R27, R8 ;  /* 0x000000081b1b7221 */ /* 0x004fe20000000000 */
[----:B---3--:R-:W-:-:S04]  /*0df0*/  FFMA R17, R11, R17, R16 ;  /* 0x000000110b117223 */ /* 0x008fc80000000010 */
[----:B-----5:R-:W-:-:S07]  /*0e00*/  FFMA R16, R8, R2, R17 ;  /* 0x0000000208107223 */ /* 0x020fce0000000011 */
.L_x_7:
[----:B------:R-:W-:Y:S05]  /*0e10*/  BRA.U UP2, `(.L_x_5) ;  /* 0x0000000102407547 */ /* 0x000fea000b800000 */
[----:B------:R-:W0:Y:S01]  /*0e20*/  LDCU UR6, c[0x0][0x39c] ;  /* 0x00007380ff0677ac */ /* 0x000e220008000800 */
[----:B------:R-:W-:Y:S01]  /*0e30*/  IMAD.IADD R2, R6, 0x1, R5 ;  /* 0x0000000106027824 */ /* 0x000fe200078e0205 */
[----:B------:R-:W1:Y:S01]  /*0e40*/  LDC.64 R10, c[0x0][0x390] ;  /* 0x0000e400ff0a7b82 */ /* 0x000e620000000a00 */
[----:B------:R-:W-:-:S03]  /*0e50*/  IADD3 R5, PT, PT, R5, UR8, RZ ;  /* 0x0000000805057c10 */ /* 0x000fc6000fffe0ff */
[----:B0-----:R-:W-:-:S04]  /*0e60*/  ISETP.GE.AND P1, PT, R2, UR6, PT ;  /* 0x0000000602007c0c */ /* 0x001fc8000bf26270 */
[----:B------:R-:W-:-:S04]  /*0e70*/  ISETP.GT.AND P1, PT, R2, -0x1, !P1 ;  /* 0xffffffff0200780c */ /* 0x000fc80004f24270 */
[----:B------:R-:W-:Y:S01]  /*0e80*/  PLOP3.LUT P1, PT, P0, P1, PT, 0x80, 0x8 ;  /* 0x000000000008781c */ /* 0x000fe20000723070 */
[----:B-1----:R-:W-:-:S04]  /*0e90*/  IMAD.WIDE.U32 R4, R5, 0x4, R10 ;  /* 0x0000000405047825 */ /* 0x002fc800078e000a */
[----:B------:R-:W-:Y:S02]  /*0ea0*/  IMAD.MOV.U32 R11, RZ, RZ, RZ ;  /* 0x000000ffff0b7224 */ /* 0x000fe400078e00ff */
[----:B------:R-:W2:Y:S06]  /*0eb0*/  LDG.E R5, desc[UR10][R4.64] ;  /* 0x0000000a04057981 */ /* 0x000eac000c1e1900 */
[----:B------:R-:W0:Y:S01]  /*0ec0*/  @P1 LDC.64 R8, c[0x0][0x380] ;  /* 0x0000e000ff081b82 */ /* 0x000e220000000a00 */
[----:B------:R-:W-:-:S04]  /*0ed0*/  @P1 IMAD R15, R15, UR6, R2 ;  /* 0x000000060f0f1c24 */ /* 0x000fc8000f8e0202 */
[----:B0-----:R-:W-:-:S05]  /*0ee0*/  @P1 IMAD.WIDE R8, R15, 0x4, R8 ;  /* 0x000000040f081825 */ /* 0x001fca00078e0208 */
[----:B------:R-:W3:Y:S01]  /*0ef0*/  @P1 LDG.E R11, desc[UR10][R8.64] ;  /* 0x0000000a080b1981 */ /* 0x000ee2000c1e1900 */
[----:B--2---:R-:W-:Y:S01]  /*0f00*/  FADD R27, R27, R5 ;  /* 0x000000051b1b7221 */ /* 0x004fe20000000000 */
[----:B---3--:R-:W-:-:S07]  /*0f10*/  FFMA R16, R5, R11, R16 ;  /* 0x0000000b05107223 */ /* 0x008fce0000000010 */
.L_x_5:
[----:B------:R-:W0:Y:S01]  /*0f20*/  LDCU UR6, c[0x0][0x3a0] ;  /* 0x00007400ff0677ac */ /* 0x000e220008000800 */
[----:B------:R-:W-:-:S04]  /*0f30*/  UIADD3 UR4, UPT, UPT, UR4, 0x1, URZ ;  /* 0x0000000104047890 */ /* 0x000fc8000fffe0ff */
[----:B0-----:R-:W-:-:S09]  /*0f40*/  UISETP.NE.AND UP1, UPT, UR4, UR6, UPT ;  /* 0x000000060400728c */ /* 0x001fd2000bf25270 */
[----:B------:R-:W-:Y:S05]  /*0f50*/  BRA.U !UP1, `(.L_x_0) ;  /* 0x0000001509147547 */ /* 0x000fea000b800000 */
[----:B------:R-:W-:Y:S05]  /*0f60*/  BRA `(.L_x_8) ;  /* 0xfffffff000c07947 */ /* 0x000fea000383ffff */
.L_x_2:
[----:B------:R-:W-:Y:S01]  /*0f70*/  UIADD3 UR4, UPT, UPT, UR5, -0x1, URZ ;  /* 0xffffffff05047890 */ /* 0x000fe2000fffe0ff */
[----:B------:R-:W-:Y:S02]  /*0f80*/  HFMA2 R27, -RZ, RZ, 0, 0 ;  /* 0x00000000ff1b7431 */ /* 0x000fe400000001ff */
[----:B------:R-:W-:Y:S01]  /*0f90*/  IMAD.MOV.U32 R16, RZ, RZ, RZ ;  /* 0x000000ffff107224 */ /* 0x000fe200078e00ff */
[----:B------:R-:W-:Y:S02]  /*0fa0*/  ULOP3.LUT UR7, UR5, 0x7, URZ, 0xc0, !UPT ;  /* 0x0000000705077892 */ /* 0x000fe4000f8ec0ff */
[----:B------:R-:W-:Y:S02]  /*0fb0*/  UISETP.GE.U32.AND UP0, UPT, UR4, 0x7, UPT ;  /* 0x000000070400788c */ /* 0x000fe4000bf06070 */
[----:B------:R-:W-:Y:S01]  /*0fc0*/  ULOP3.LUT UR5, UR5, 0x7ffffff8, URZ, 0xc0, !UPT ;  /* 0x7ffffff805057892 */ /* 0x000fe2000f8ec0ff */
[----:B------:R-:W-:-:S11]  /*0fd0*/  UMOV UR4, URZ ;  /* 0x000000ff00047c82 */ /* 0x000fd60008000000 */
.L_x_14:
[----:B------:R-:W0:Y:S01]  /*0fe0*/  LDCU UR8, c[0x0][0x3a0] ;  /* 0x00007400ff0877ac */ /* 0x000e220008000800 */
[----:B------:R-:W-:Y:S02]  /*0ff0*/  VIADDMNMX.RELU R8, R7, UR4, R4, PT ;  /* 0x0000000407087c46 */ /* 0x000fe4000b801104 */
[----:B------:R-:W-:Y:S01]  /*1000*/  MOV R9, RZ ;  /* 0x000000ff00097202 */ /* 0x000fe20000000f00 */
[----:B0-----:R-:W-:Y:S01]  /*1010*/  UIMAD UR6, UR4, UR8, URZ ;  /* 0x00000008040672a4 */ /* 0x001fe2000f8e02ff */
[----:B------:R-:W-:Y:S11]  /*1020*/  BRA.U !UP0, `(.L_x_9) ;  /* 0x00000005080c7547 */ /* 0x000ff6000b800000 */
[----:B------:R-:W-:Y:S01]  /*1030*/  IMAD.MOV.U32 R2, RZ, RZ, RZ ;  /* 0x000000ffff027224 */ /* 0x000fe200078e00ff */
[----:B------:R-:W0:Y:S06]  /*1040*/  LDCU UR9, c[0x0][0x39c] ;  /* 0x00007380ff0977ac */ /* 0x000e2c0008000800 */
.L_x_10:
[----:B------:R-:W1:Y:S01]  /*1050*/  LDC.64 R20, c[0x0][0x390] ;  /* 0x0000e400ff147b82 */ /* 0x000e620000000a00 */
[----:B------:R-:W-:Y:S01]  /*1060*/  IADD3 R22, PT, PT, R6, R2, RZ ;  /* 0x0000000206167210 */ /* 0x000fe20007ffe0ff */
[----:B------:R-:W-:-:S03]  /*1070*/  VIADD R9, R2, UR6 ;  /* 0x0000000602097c36 */ /* 0x000fc60008000000 */
[----:B------:R-:W-:-:S03]  /*1080*/  VIMNMX.RELU R11, PT, PT, R5, R22, PT ;  /* 0x00000016050b7248 */ /* 0x000fc60003fe1100 */
[----:B------:R-:W2:Y:S02]  /*1090*/  LDC.64 R14, c[0x0][0x380] ;  /* 0x0000e000ff0e7b82 */ /* 0x000ea40000000a00 */
[----:B0-----:R-:W-:Y:S02]  /*10a0*/  IMAD R11, R8, UR9, R11 ;  /* 0x00000009080b7c24 */ /* 0x001fe4000f8e020b */
[----:B-1----:R-:W-:Y:S01]  /*10b0*/  IMAD.WIDE.U32 R20, R9, 0x4, R20 ;  /* 0x0000000409147825 */ /* 0x002fe200078e0014 */
[----:B------:R-:W-:-:S04]  /*10c0*/  VIADDMNMX.RELU R9, R22, 0x1, R5, PT ;  /* 0x0000000116097846 */ /* 0x000fc80003801105 */
[----:B------:R-:W3:Y:S01]  /*10d0*/  LDG.E R29, desc[UR10][R20.64] ;  /* 0x0000000a141d7981 */ /* 0x000ee2000c1e1900 */
[----:B------:R-:W-:Y:S02]  /*10e0*/  IMAD R9, R8, UR9, R9 ;  /* 0x0000000908097c24 */ /* 0x000fe4000f8e0209 */
[----:B--2---:R-:W-:Y:S01]  /*10f0*/  IMAD.WIDE R10, R11, 0x4, R14 ;  /* 0x000000040b0a7825 */ /* 0x004fe200078e020e */
[----:B------:R-:W-:Y:S01]  /*1100*/  VIADDMNMX.RELU R26, R22, 0x2, R5, PT ;  /* 0x00000002161a7846 */ /* 0x000fe20003801105 */
[----:B------:R-:W2:Y:S02]  /*1110*/  LDG.E R25, desc[UR10][R20.64+0x8] ;  /* 0x0000080a14197981 */ /* 0x000ea4000c1e1900 */
[----:B------:R-:W-:Y:S02]  /*1120*/  IMAD.WIDE R18, R9, 0x4, R14 ;  /* 0x0000000409127825 */ /* 0x000fe400078e020e */
[----:B------:R-:W4:Y:S04]  /*1130*/  LDG.E R17, desc[UR10][R10.64] ;  /* 0x0000000a0a117981 */ /* 0x000f28000c1e1900 */
[----:B------:R0:W5:Y:S01]  /*1140*/  LDG.E R23, desc[UR10][R18.64] ;  /* 0x0000000a12177981 */ /* 0x000162000c1e1900 */
[----:B------:R-:W-:-:S03]  /*1150*/  IMAD R26, R8, UR9, R26 ;  /* 0x00000009081a7c24 */ /* 0x000fc6000f8e021a */
[----:B------:R-:W2:Y:S04]  /*1160*/  LDG.E R24, desc[UR10][R20.64+0xc] ;  /* 0x00000c0a14187981 */ /* 0x000ea8000c1e1900 */
[----:B------:R-:W5:Y:S01]  /*1170*/  LDG.E R10, desc[UR10][R20.64+0x4] ;  /* 0x0000040a140a7981 */ /* 0x000f62000c1e1900 */
[----:B0-----:R-:W-:-:S03]  /*1180*/  VIADDMNMX.RELU R19, R22, 0x3, R5, PT ;  /* 0x0000000316137846 */ /* 0x001fc60003801105 */
[----:B------:R-:W2:Y:S02]  /*1190*/  LDG.E R13, desc[UR10][R20.64+0x10] ;  /* 0x0000100a140d7981 */ /* 0x000ea4000c1e1900 */
[----:B------:R-:W-:Y:S02]  /*11a0*/  IMAD R19, R8, UR9, R19 ;  /* 0x0000000908137c24 */ /* 0x000fe4000f8e0213 */
[----:B------:R-:W2:Y:S02]  /*11b0*/  LDG.E R12, desc[UR10][R20.64+0x14] ;  /* 0x0000140a140c7981 */ /* 0x000ea4000c1e1900 */
[----:B------:R-:W-:Y:S02]  /*11c0*/  IMAD.WIDE R18, R19, 0x4, R14 ;  /* 0x0000000413127825 */ /* 0x000fe400078e020e */
[----:B------:R-:W2:Y:S04]  /*11d0*/  LDG.E R11, desc[UR10][R20.64+0x18] ;  /* 0x0000180a140b7981 */ /* 0x000ea8000c1e1900 */
[----:B------:R0:W2:Y:S04]  /*11e0*/  LDG.E R9, desc[UR10][R20.64+0x1c] ;  /* 0x00001c0a14097981 */ /* 0x0000a8000c1e1900 */
[----:B------:R-:W2:Y:S01]  /*11f0*/  LDG.E R19, desc[UR10][R18.64] ;  /* 0x0000000a12137981 */ /* 0x000ea2000c1e1900 */
[C---:B---3--:R-:W-:Y:S01]  /*1200*/  FADD R27, R29.reuse, R27 ;  /* 0x0000001b1d1b7221 */ /* 0x048fe20000000000 */
[----:B----4-:R-:W-:Y:S01]  /*1210*/  FFMA R28, R29, R17, R16 ;  /* 0x000000111d1c7223 */ /* 0x010fe20000000010 */
[----:B------:R-:W-:Y:S01]  /*1220*/  VIADDMNMX.RELU R29, R22, 0x4, R5, PT ;  /* 0x00000004161d7846 */ /* 0x000fe20003801105 */
[----:B------:R-:W-:-:S04]  /*1230*/  IMAD.WIDE R16, R26, 0x4, R14 ;  /* 0x000000041a107825 */ /* 0x000fc800078e020e */
[----:B------:R-:W-:Y:S01]  /*1240*/  IMAD R29, R8, UR9, R29 ;  /* 0x00000009081d7c24 */ /* 0x000fe2000f8e021d */
[----:B------:R1:W3:Y:S01]  /*1250*/  LDG.E R26, desc[UR10][R16.64] ;  /* 0x0000000a101a7981 */ /* 0x0002e2000c1e1900 */
[----:B-----5:R-:W-:Y:S01]  /*1260*/  FFMA R28, R10, R23, R28 ;  /* 0x000000170a1c7223 */ /* 0x020fe2000000001c */
[C---:B------:R-:W-:Y:S01]  /*1270*/  VIADDMNMX.RELU R23, R22.reuse, 0x5, R5, PT ;  /* 0x0000000516177846 */ /* 0x040fe20003801105 */
[----:B0-----:R-:W-:Y:S01]  /*1280*/  IMAD.WIDE R20, R29, 0x4, R14 ;  /* 0x000000041d147825 */ /* 0x001fe200078e020e */
[----:B-1----:R-:W-:-:S03]  /*1290*/  VIADDMNMX.RELU R17, R22, 0x6, R5, PT ;  /* 0x0000000616117846 */ /* 0x002fc60003801105 */
[----:B------:R-:W-:Y:S01]  /*12a0*/  IMAD R23, R8, UR9, R23 ;  /* 0x0000000908177c24 */ /* 0x000fe2000f8e0217 */
[----:B------:R-:W-:Y:S01]  /*12b0*/  VIADDMNMX.RELU R29, R22, 0x7, R5, PT ;  /* 0x00000007161d7846 */ /* 0x000fe20003801105 */
[----:B------:R2:W4:Y:S02]  /*12c0*/  LDG.E R20, desc[UR10][R20.64] ;  /* 0x0000000a14147981 */ /* 0x000524000c1e1900 */
[----:B------:R-:W-:-:S04]  /*12d0*/  IMAD.WIDE R22, R23, 0x4, R14 ;  /* 0x0000000417167825 */ /* 0x000fc800078e020e */
[C---:B------:R-:W-:Y:S02]  /*12e0*/  IMAD R17, R8.reuse, UR9, R17 ;  /* 0x0000000908117c24 */ /* 0x040fe4000f8e0211 */
[----:B------:R-:W-:Y:S01]  /*12f0*/  IMAD R29, R8, UR9, R29 ;  /* 0x00000009081d7c24 */ /* 0x000fe2000f8e021d */
[----:B------:R-:W5:Y:S01]  /*1300*/  LDG.E R23, desc[UR10][R22.64] ;  /* 0x0000000a16177981 */ /* 0x000f62000c1e1900 */
[----:B------:R-:W-:-:S04]  /*1310*/  IMAD.WIDE R16, R17, 0x4, R14 ;  /* 0x0000000411107825 */ /* 0x000fc800078e020e */
[----:B------:R-:W-:Y:S02]  /*1320*/  IMAD.WIDE R14, R29, 0x4, R14 ;  /* 0x000000041d0e7825 */ /* 0x000fe400078e020e */
[----:B------:R-:W5:Y:S04]  /*1330*/  LDG.E R16, desc[UR10][R16.64] ;  /* 0x0000000a10107981 */ /* 0x000f68000c1e1900 */
[----:B------:R-:W5:Y:S01]  /*1340*/  LDG.E R14, desc[UR10][R14.64] ;  /* 0x0000000a0e0e7981 */ /* 0x000f62000c1e1900 */
[----:B------:R-:W-:Y:S01]  /*1350*/  FADD R10, R27, R10 ;  /* 0x0000000a1b0a7221 */ /* 0x000fe20000000000 */
[----:B------:R-:W-:-:S03]  /*1360*/  IADD3 R2, PT, PT, R2, 0x8, RZ ;  /* 0x0000000802027810 */ /* 0x000fc60007ffe0ff */
[----:B--2---:R-:W-:Y:S01]  /*1370*/  FADD R21, R10, R25 ;  /* 0x000000190a157221 */ /* 0x004fe20000000000 */
[----:B------:R-:W-:-:S03]  /*1380*/  ISETP.NE.AND P0, PT, R2, UR5, PT ;  /* 0x0000000502007c0c */ /* 0x000fc6000bf05270 */
[----:B------:R-:W-:Y:S01]  /*1390*/  FADD R10, R21, R24 ;  /* 0x00000018150a7221 */ /* 0x000fe20000000000 */
[----:B---3--:R-:W-:-:S04]  /*13a0*/  FFMA R25, R25, R26, R28 ;  /* 0x0000001a19197223 */ /* 0x008fc8000000001c */
[----:B------:R-:W-:Y:S01]  /*13b0*/  FFMA R24, R24, R19, R25 ;  /* 0x0000001318187223 */ /* 0x000fe20000000019 */
[----:B------:R-:W-:-:S04]  /*13c0*/  FADD R19, R10, R13 ;  /* 0x0000000d0a137221 */ /* 0x000fc80000000000 */
[----:B------:R-:W-:Y:S01]  /*13d0*/  FADD R10, R19, R12 ;  /* 0x0000000c130a7221 */ /* 0x000fe20000000000 */
[----:B----4-:R-:W-:-:S03]  /*13e0*/  FFMA R13, R13, R20, R24 ;  /* 0x000000140d0d7223 */ /* 0x010fc60000000018 */
[----:B------:R-:W-:Y:S01]  /*13f0*/  FADD R10, R10, R11 ;  /* 0x0000000b0a0a7221 */ /* 0x000fe20000000000 */
[----:B-----5:R-:W-:-:S03]  /*1400*/  FFMA R12, R12, R23, R13 ;  /* 0x000000170c0c7223 */ /* 0x020fc6000000000d */
[----:B------:R-:W-:Y:S01]  /*1410*/  FADD R27, R10, R9 ;  /* 0x000000090a1b7221 */ /* 0x000fe20000000000 */
[----:B------:R-:W-:-:S04]  /*1420*/  FFMA R16, R11, R16, R12 ;  /* 0x000000100b107223 */ /* 0x000fc8000000000c */
[----:B------:R-:W-:Y:S01]  /*1430*/  FFMA R16, R9, R14, R16 ;  /* 0x0000000e09107223 */ /* 0x000fe20000000010 */
[----:B------:R-:W-:Y:S06]  /*1440*/  @P0 BRA `(.L_x_10) ;  /* 0xfffffffc00000947 */ /* 0x000fec000383ffff */
[----:B------:R-:W-:-:S07]  /*1450*/  IMAD.U32 R9, RZ, RZ, UR5 ;  /* 0x00000005ff097e24 */ /* 0x000fce000f8e00ff */
.L_x_9:
[----:B------:R-:W-:-:S09]  /*1460*/  UISETP.NE.AND UP1, UPT, UR7, URZ, UPT ;  /* 0x000000ff0700728c */ /* 0x000fd2000bf25270 */
[----:B------:R-:W-:Y:S05]  /*1470*/  BRA.U !UP1, `(.L_x_11) ;  /* 0x0000000509607547 */ /* 0x000fea000b800000 */
[----:B------:R-:W-:Y:S02]  /*1480*/  UIADD3 UR9, UPT, UPT, UR7, -0x1, URZ ;  /* 0xffffffff07097890 */ /* 0x000fe4000fffe0ff */
[----:B------:R-:W-:Y:S02]  /*1490*/  ULOP3.LUT UP2, UR12, UR8, 0x3, URZ, 0xc0, !UPT ;  /* 0x00000003080c7892 */ /* 0x000fe4000f84c0ff */
[----:B------:R-:W-:-:S09]  /*14a0*/  UISETP.GE.U32.AND UP1, UPT, UR9, 0x3, UPT ;  /* 0x000000030900788c */ /* 0x000fd2000bf26070 */
[----:B------:R-:W-:Y:S05]  /*14b0*/  BRA.U !UP1, `(.L_x_12) ;  /* 0x0000000109a07547 */ /* 0x000fea000b800000 */
[----:B------:R-:W0:Y:S01]  /*14c0*/  LDC.64 R10, c[0x0][0x390] ;  /* 0x0000e400ff0a7b82 */ /* 0x000e220000000a00 */
[----:B------:R-:W1:Y:S01]  /*14d0*/  LDCU UR9, c[0x0][0x39c] ;  /* 0x00007380ff0977ac */ /* 0x000e620008000800 */
[----:B------:R-:W-:Y:S01]  /*14e0*/  IMAD.IADD R2, R6, 0x1, R9 ;  /* 0x0000000106027824 */ /* 0x000fe200078e0209 */
[C---:B------:R-:W-:Y:S02]  /*14f0*/  IADD3 R20, P0, PT, R9.reuse, UR6, RZ ;  /* 0x0000000609147c10 */ /* 0x040fe4000ff1e0ff */
[----:B------:R-:W-:Y:S02]  /*1500*/  IADD3 R17, PT, PT, R9, UR6, RZ ;  /* 0x0000000609117c10 */ /* 0x000fe4000fffe0ff */
[----:B------:R-:W-:Y:S01]  /*1510*/  VIMNMX.RELU R19, PT, PT, R5, R2, PT ;  /* 0x0000000205137248 */ /* 0x000fe20003fe1100 */
[----:B------:R-:W2:Y:S08]  /*1520*/  LDC.64 R14, c[0x0][0x390] ;  /* 0x0000e400ff0e7b82 */ /* 0x000eb00000000a00 */
[----:B------:R-:W3:Y:S01]  /*1530*/  LDC.64 R12, c[0x0][0x380] ;  /* 0x0000e000ff0c7b82 */ /* 0x000ee20000000a00 */
[----:B------:R-:W-:Y:S01]  /*1540*/  VIADDMNMX.RELU R21, R2, 0x1, R5, PT ;  /* 0x0000000102157846 */ /* 0x000fe20003801105 */
[----:B-1----:R-:W-:Y:S01]  /*1550*/  IMAD R19, R8, UR9, R19 ;  /* 0x0000000908137c24 */ /* 0x002fe2000f8e0213 */
[----:B------:R-:W-:-:S02]  /*1560*/  IADD3.X R22, PT, PT, RZ, RZ, RZ, P0, !PT ;  /* 0x000000ffff167210 */ /* 0x000fc400007fe4ff */
[----:B------:R-:W-:Y:S01]  /*1570*/  VIADDMNMX.RELU R23, R2, 0x2, R5, PT ;  /* 0x0000000202177846 */ /* 0x000fe20003801105 */
[----:B------:R-:W-:Y:S01]  /*1580*/  IMAD R21, R8, UR9, R21 ;  /* 0x0000000908157c24 */ /* 0x000fe2000f8e0215 */
[----:B0-----:R-:W-:Y:S02]  /*1590*/  LEA R10, P0, R20, R10, 0x2 ;  /* 0x0000000a140a7211 */ /* 0x001fe400078010ff */
[----:B------:R-:W-:Y:S01]  /*15a0*/  VIADDMNMX.RELU R25, R2, 0x3, R5, PT ;  /* 0x0000000302197846 */ /* 0x000fe20003801105 */
[----:B------:R-:W-:Y:S01]  /*15b0*/  IMAD R23, R8, UR9, R23 ;  /* 0x0000000908177c24 */ /* 0x000fe2000f8e0217 */
[----:B------:R-:W-:Y:S01]  /*15c0*/  LEA.HI.X R11, R20, R11, R22, 0x2, P0 ;  /* 0x0000000b140b7211 */ /* 0x000fe200000f1416 */
[----:B--2---:R-:W-:-:S04]  /*15d0*/  IMAD.WIDE.U32 R14, R17, 0x4, R14 ;  /* 0x00000004110e7825 */ /* 0x004fc800078e000e */
[----:B------:R-:W2:Y:S04]  /*15e0*/  LDG.E R2, desc[UR10][R10.64+0x4] ;  /* 0x0000040a0a027981 */ /* 0x000ea8000c1e1900 */
[----:B------:R0:W4:Y:S01]  /*15f0*/  LDG.E R17, desc[UR10][R14.64] ;  /* 0x0000000a0e117981 */ /* 0x000122000c1e1900 */
[----:B---3--:R-:W-:-:S03]  /*1600*/  IMAD.WIDE R18, R19, 0x4, R12 ;  /* 0x0000000413127825 */ /* 0x008fc600078e020c */
[----:B------:R-:W3:Y:S01]  /*1610*/  LDG.E R22, desc[UR10][R10.64+0x8] ;  /* 0x0000080a0a167981 */ /* 0x000ee2000c1e1900 */
[----:B------:R-:W-:-:S03]  /*1620*/  IMAD.WIDE R20, R21, 0x4, R12 ;  /* 0x0000000415147825 */ /* 0x000fc600078e020c */
[----:B------:R-:W5:Y:S04]  /*1630*/  LDG.E R24, desc[UR10][R10.64+0xc] ;  /* 0x00000c0a0a187981 */ /* 0x000f68000c1e1900 */
[----:B------:R-:W3:Y:S01]  /*1640*/  LDG.E R18, desc[UR10][R18.64] ;  /* 0x0000000a12127981 */ /* 0x000ee2000c1e1900 */
[----:B------:R-:W-:Y:S02]  /*1650*/  IMAD R25, R8, UR9, R25 ;  /* 0x0000000908197c24 */ /* 0x000fe4000f8e0219 */
[--C-:B0-----:R-:W-:Y:S01]  /*1660*/  IMAD.WIDE R14, R23, 0x4, R12.reuse ;  /* 0x00000004170e7825 */ /* 0x101fe200078e020c */
[----:B------:R-:W5:Y:S03]  /*1670*/  LDG.E R21, desc[UR10][R20.64] ;  /* 0x0000000a14157981 */ /* 0x000f66000c1e1900 */
[----:B------:R-:W-:-:S02]  /*1680*/  IMAD.WIDE R12, R25, 0x4, R12 ;  /* 0x00000004190c7825 */ /* 0x000fc400078e020c */
[----:B------:R-:W5:Y:S04]  /*1690*/  LDG.E R14, desc[UR10][R14.64] ;  /* 0x0000000a0e0e7981 */ /* 0x000f68000c1e1900 */
[----:B------:R-:W5:Y:S01]  /*16a0*/  LDG.E R12, desc[UR10][R12.64] ;  /* 0x0000000a0c0c7981 */ /* 0x000f62000c1e1900 */
[----:B------:R-:W-:Y:S02]  /*16b0*/  VIADD R9, R9, 0x4 ;  /* 0x0000000409097836 */ /* 0x000fe40000000000 */
[----:B----4-:R-:W-:-:S04]  /*16c0*/  FADD R27, R27, R17 ;  /* 0x000000111b1b7221 */ /* 0x010fc80000000000 */
[----:B--2---:R-:W-:Y:S01]  /*16d0*/  FADD R27, R27, R2 ;  /* 0x000000021b1b7221 */ /* 0x004fe20000000000 */
[----:B---3--:R-:W-:-:S04]  /*16e0*/  FFMA R17, R17, R18, R16 ;  /* 0x0000001211117223 */ /* 0x008fc80000000010 */
[----:B-----5:R-:W-:Y:S01]  /*16f0*/  FFMA R17, R2, R21, R17 ;  /* 0x0000001502117223 */ /* 0x020fe20000000011 */
[----:B------:R-:W-:-:S03]  /*1700*/  FADD R27, R27, R22 ;  /* 0x000000161b1b7221 */ /* 0x000fc60000000000 */
[----:B------:R-:W-:Y:S01]  /*1710*/  FFMA R17, R22, R14, R17 ;  /* 0x0000000e16117223 */ /* 0x000fe20000000011 */
[----:B------:R-:W-:-:S03]  /*1720*/  FADD R27, R27, R24 ;  /* 0x000000181b1b7221 */ /* 0x000fc60000000000 */
[----:B------:R-:W-:-:S07]  /*1730*/  FFMA R16, R24, R12, R17 ;  /* 0x0000000c18107223 */ /* 0x000fce0000000011 */
.L_x_12:
[----:B------:R-:W-:Y:S05]  /*1740*/  BRA.U !UP2, `(.L_x_11) ;  /* 0x000000010aac7547 */ /* 0x000fea000b800000 */
[----:B------:R-:W-:Y:S02]  /*1750*/  UISETP.NE.AND UP1, UPT, UR12, 0x1, UPT ;  /* 0x000000010c00788c */ /* 0x000fe4000bf25270 */
[----:B------:R-:W-:-:S04]  /*1760*/  ULOP3.LUT UR9, UR8, 0x1, URZ, 0xc0, !UPT ;  /* 0x0000000108097892 */ /* 0x000fc8000f8ec0ff */
[----:B------:R-:W-:-:S03]  /*1770*/  UISETP.NE.U32.AND UP2, UPT, UR9, 0x1, UPT ;  /* 0x000000010900788c */ /* 0x000fc6000bf45070 */
[----:B------:R-:W-:Y:S08]  /*1780*/  BRA.U !UP1, `(.L_x_13) ;  /* 0x0000000109687547 */ /* 0x000ff0000b800000 */
[----:B------:R-:W0:Y:S01]  /*1790*/  LDC.64 R14, c[0x0][0x390] ;  /* 0x0000e400ff0e7b82 */ /* 0x000e220000000a00 */
[----:B------:R-:W1:Y:S01]  /*17a0*/  LDCU UR9, c[0x0][0x39c] ;  /* 0x00007380ff0977ac */ /* 0x000e620008000800 */
[----:B------:R-:W-:Y:S01]  /*17b0*/  IADD3 R18, PT, PT, R6, R9, RZ ;  /* 0x0000000906127210 */ /* 0x000fe20007ffe0ff */
[C---:B------:R-:W-:Y:S01]  /*17c0*/  VIADD R17, R9.reuse, UR6 ;  /* 0x0000000609117c36 */ /* 0x040fe20008000000 */
[----:B------:R-:W-:Y:S02]  /*17d0*/  IADD3 R2, P0, PT, R9, UR6, RZ ;  /* 0x0000000609027c10 */ /* 0x000fe4000ff1e0ff */
[----:B------:R-:W-:Y:S02]  /*17e0*/  VIMNMX.RELU R19, PT, PT, R5, R18, PT ;  /* 0x0000001205137248 */ /* 0x000fe40003fe1100 */
[----:B------:R-:W2:Y:S01]  /*17f0*/  LDC.64 R10, c[0x0][0x390] ;  /* 0x0000e400ff0a7b82 */ /* 0x000ea20000000a00 */
[----:B------:R-:W-:-:S07]  /*1800*/  VIADDMNMX.RELU R21, R18, 0x1, R5, PT ;  /* 0x0000000112157846 */ /* 0x000fce0003801105 */
[----:B------:R-:W3:Y:S01]  /*1810*/  LDC.64 R12, c[0x0][0x380] ;  /* 0x0000e000ff0c7b82 */ /* 0x000ee20000000a00 */
[C---:B-1----:R-:W-:Y:S02]  /*1820*/  IMAD R19, R8.reuse, UR9, R19 ;  /* 0x0000000908137c24 */ /* 0x042fe4000f8e0213 */
[----:B------:R-:W-:Y:S02]  /*1830*/  IMAD R21, R8, UR9, R21 ;  /* 0x0000000908157c24 */ /* 0x000fe4000f8e0215 */
[----:B0-----:R-:W-:Y:S01]  /*1840*/  IMAD.WIDE.U32 R14, R17, 0x4, R14 ;  /* 0x00000004110e7825 */ /* 0x001fe200078e000e */
[----:B------:R-:W-:-:S05]  /*1850*/  IADD3.X R17, PT, PT, RZ, RZ, RZ, P0, !PT ;  /* 0x000000ffff117210 */ /* 0x000fca00007fe4ff */
[----:B------:R-:W4:Y:S01]  /*1860*/  LDG.E R15, desc[UR10][R14.64] ;  /* 0x0000000a0e0f7981 */ /* 0x000f22000c1e1900 */
[----:B--2---:R-:W-:-:S04]  /*1870*/  LEA R10, P0, R2, R10, 0x2 ;  /* 0x0000000a020a7211 */ /* 0x004fc800078010ff */
[----:B------:R-:W-:Y:S01]  /*1880*/  LEA.HI.X R11, R2, R11, R17, 0x2, P0 ;  /* 0x0000000b020b7211 */ /* 0x000fe200000f1411 */
[----:B---3--:R-:W-:-:S05]  /*1890*/  IMAD.WIDE R18, R19, 0x4, R12 ;  /* 0x0000000413127825 */ /* 0x008fca00078e020c */
[----:B------:R-:W2:Y:S01]  /*18a0*/  LDG.E R11, desc[UR10][R10.64+0x4] ;  /* 0x0000040a0a0b7981 */ /* 0x000ea2000c1e1900 */
[----:B------:R-:W-:-:S03]  /*18b0*/  IMAD.WIDE R12, R21, 0x4, R12 ;  /* 0x00000004150c7825 */ /* 0x000fc600078e020c */
[----:B------:R-:W3:Y:S04]  /*18c0*/  LDG.E R18, desc[UR10][R18.64] ;  /* 0x0000000a12127981 */ /* 0x000ee8000c1e1900 */
[----:B------:R-:W5:Y:S01]  /*18d0*/  LDG.E R12, desc[UR10][R12.64] ;  /* 0x0000000a0c0c7981 */ /* 0x000f62000c1e1900 */
[----:B------:R-:W-:Y:S02]  /*18e0*/  VIADD R9, R9, 0x2 ;  /* 0x0000000209097836 */ /* 0x000fe40000000000 */
[----:B----4-:R-:W-:-:S04]  /*18f0*/  FADD R27, R27, R15 ;  /* 0x0000000f1b1b7221 */ /* 0x010fc80000000000 */
[----:B--2---:R-:W-:Y:S01]  /*1900*/  FADD R27, R27, R11 ;  /* 0x0000000b1b1b7221 */ /* 0x004fe20000000000 */
[----:B---3--:R-:W-:-:S04]  /*1910*/  FFMA R16, R15, R18, R16 ;  /* 0x000000120f107223 */ /* 0x008fc80000000010 */
[----:B-----5:R-:W-:-:S07]  /*1920*/  FFMA R16, R11, R12, R16 ;  /* 0x0000000c0b107223 */ /* 0x020fce0000000010 */
.L_x_13:
[----:B------:R-:W-:Y:S05]  /*1930*/  BRA.U UP2, `(.L_x_11) ;  /* 0x0000000102307547 */ /* 0x000fea000b800000 */
[----:B------:R-:W0:Y:S01]  /*1940*/  LDC.64 R12, c[0x0][0x390] ;  /* 0x0000e400ff0c7b82 */ /* 0x000e220000000a00 */
[----:B------:R-:W1:Y:S01]  /*1950*/  LDCU UR9, c[0x0][0x39c] ;  /* 0x00007380ff0977ac */ /* 0x000e620008000800 */
[----:B------:R-:W-:Y:S02]  /*1960*/  VIADDMNMX.RELU R15, R6, R9, R5, PT ;  /* 0x00000009060f7246 */ /* 0x000fe40003801105 */
[----:B------:R-:W-:-:S04]  /*1970*/  IADD3 R9, PT, PT, R9, UR6, RZ ;  /* 0x0000000609097c10 */ /* 0x000fc8000fffe0ff */
[----:B------:R-:W2:Y:S01]  /*1980*/  LDC.64 R10, c[0x0][0x380] ;  /* 0x0000e000ff0a7b82 */ /* 0x000ea20000000a00 */
[----:B-1----:R-:W-:Y:S02]  /*1990*/  IMAD R15, R8, UR9, R15 ;  /* 0x00000009080f7c24 */ /* 0x002fe4000f8e020f */
[----:B0-----:R-:W-:-:S06]  /*19a0*/  IMAD.WIDE.U32 R12, R9, 0x4, R12 ;  /* 0x00000004090c7825 */ /* 0x001fcc00078e000c */
[----:B------:R-:W3:Y:S01]  /*19b0*/  LDG.E R13, desc[UR10][R12.64] ;  /* 0x0000000a0c0d7981 */ /* 0x000ee2000c1e1900 */
[----:B--2---:R-:W-:-:S06]  /*19c0*/  IMAD.WIDE R10, R15, 0x4, R10 ;  /* 0x000000040f0a7825 */ /* 0x004fcc00078e020a */
[----:B------:R-:W2:Y:S01]  /*19d0*/  LDG.E R10, desc[UR10][R10.64] ;  /* 0x0000000a0a0a7981 */ /* 0x000ea2000c1e1900 */
[----:B---3--:R-:W-:Y:S01]  /*19e0*/  FADD R27, R27, R13 ;  /* 0x0000000d1b1b7221 */ /* 0x008fe20000000000 */
[----:B--2---:R-:W-:-:S07]  /*19f0*/  FFMA R16, R13, R10, R16 ;  /* 0x0000000a0d107223 */ /* 0x004fce0000000010 */
.L_x_11:
[----:B------:R-:W-:-:S04]  /*1a00*/  UIADD3 UR4, UPT, UPT, UR4, 0x1, URZ ;  /* 0x0000000104047890 */ /* 0x000fc8000fffe0ff */
[----:B------:R-:W-:-:S09]  /*1a10*/  UISETP.NE.AND UP1, UPT, UR4, UR8, UPT ;  /* 0x000000080400728c */ /* 0x000fd2000bf25270 */
[----:B------:R-:W-:Y:S05]  /*1a20*/  BRA.U !UP1, `(.L_x_0) ;  /* 0x0000000909607547 */ /* 0x000fea000b800000 */
[----:B------:R-:W-:Y:S05]  /*1a30*/  BRA `(.L_x_14) ;  /* 0xfffffff400687947 */ /* 0x000fea000383ffff */
.L_x_1:
[----:B------:R-:W-:Y:S01]  /*1a40*/  HFMA2 R16, -RZ, RZ, 0, 0 ;  /* 0x00000000ff107431 */ /* 0x000fe200000001ff */
[----:B------:R-:W-:Y:S01]  /*1a50*/  LEA R2, R8, 0xfffffffe, 0x1 ;  /* 0xfffffffe08027811 */ /* 0x000fe200078e08ff */
[----:B------:R-:W-:Y:S01]  /*1a60*/  IMAD.MOV.U32 R27, RZ, RZ, RZ ;  /* 0x000000ffff1b7224 */ /* 0x000fe200078e00ff */
[----:B------:R-:W-:Y:S01]  /*1a70*/  LEA R17, R9, 0xfffffffe, 0x1 ;  /* 0xfffffffe09117811 */ /* 0x000fe200078e08ff */
[----:B------:R-:W-:Y:S01]  /*1a80*/  ULOP3.LUT UR5, UR5, 0x7ffffffc, URZ, 0xc0, !UPT ;  /* 0x7ffffffc05057892 */ /* 0x000fe2000f8ec0ff */
[----:B------:R-:W-:-:S11]  /*1a90*/  UMOV UR4, URZ ;  /* 0x000000ff00047c82 */ /* 0x000fd60008000000 */
.L_x_19:
[----:B------:R-:W0:Y:S01]  /*1aa0*/  LDCU UR6, c[0x0][0x3a0] ;  /* 0x00007400ff0677ac */ /* 0x000e220008000800 */
[----:B------:R-:W-:Y:S02]  /*1ab0*/  VIADD R19, R7, UR4 ;  /* 0x0000000407137c36 */ /* 0x000fe40008000000 */
[----:B------:R-:W-:Y:S01]  /*1ac0*/  IMAD.MOV.U32 R23, RZ, RZ, RZ ;  /* 0x000000ffff177224 */ /* 0x000fe200078e00ff */
[----:B------:R-:W1:Y:S02]  /*1ad0*/  LDCU UR9, c[0x0][0x398] ;  /* 0x00007300ff0977ac */ /* 0x000e640008000800 */
[----:B------:R-:W-:Y:S01]  /*1ae0*/  IADD3 R8, PT, PT, R2, -R19, RZ ;  /* 0x8000001302087210 */ /* 0x000fe20007ffe0ff */
[----:B0-----:R-:W-:Y:S02]  /*1af0*/  UIADD3 UR8, UPT, UPT, UR6, -0x1, URZ ;  /* 0xffffffff06087890 */ /* 0x001fe4000fffe0ff */
[----:B------:R-:W-:Y:S02]  /*1b00*/  UIMAD UR7, UR4, UR6, URZ ;  /* 0x00000006040772a4 */ /* 0x000fe4000f8e02ff */
[----:B------:R-:W-:Y:S01]  /*1b10*/  UISETP.GE.U32.AND UP1, UPT, UR8, 0x3, UPT ;  /* 0x000000030800788c */ /* 0x000fe2000bf26070 */
[----:B-1----:R-:W-:Y:S01]  /*1b20*/  ISETP.GE.AND P0, PT, R19, UR9, PT ;  /* 0x0000000913007c0c */ /* 0x002fe2000bf06270 */
[----:B------:R-:W-:-:S03]  /*1b30*/  UIADD3 UR4, UPT, UPT, UR4, 0x1, URZ ;  /* 0x0000000104047890 */ /* 0x000fc6000fffe0ff */
[----:B------:R-:W-:Y:S01]  /*1b40*/  SEL R21, R19, R8, !P0 ;  /* 0x0000000813157207 */ /* 0x000fe20004000000 */
[----:B------:R-:W-:-:S03]  /*1b50*/  UISETP.NE.AND UP0, UPT, UR4, UR6, UPT ;  /* 0x000000060400728c */ /* 0x000fc6000bf05270 */
[----:B------:R-:W-:Y:S08]  /*1b60*/  BRA.U !UP1, `(.L_x_15) ;  /* 0x0000000109fc7547 */ /* 0x000ff0000b800000 */
[----:B------:R-:W0:Y:S01]  /*1b70*/  LDC.64 R8, c[0x0][0x390] ;  /* 0x0000e400ff087b82 */ /* 0x000e220000000a00 */
[C---:B------:R-:W-:Y:S01]  /*1b80*/  ISETP.GE.AND P0, PT, R19.reuse, RZ, PT ;  /* 0x000000ff1300720c */ /* 0x040fe20003f06270 */
[----:B------:R-:W-:Y:S01]  /*1b90*/  IMAD.MOV.U32 R25, RZ, RZ, RZ ;  /* 0x000000ffff197224 */ /* 0x000fe200078e00ff */
[----:B------:R-:W-:Y:S01]  /*1ba0*/  IADD3 R12, PT, PT, -R19, RZ, RZ ;  /* 0x000000ff130c7210 */ /* 0x000fe20007ffe1ff */
[----:B------:R-:W1:Y:S03]  /*1bb0*/  LDCU UR8, c[0x0][0x39c] ;  /* 0x00007380ff0877ac */ /* 0x000e660008000800 */
[----:B------:R-:W-:Y:S01]  /*1bc0*/  SEL R13, R12, R21, !P0 ;  /* 0x000000150c0d7207 */ /* 0x000fe20004000000 */
[----:B------:R-:W2:Y:S03]  /*1bd0*/  LDC.64 R10, c[0x0][0x380] ;  /* 0x0000e000ff0a7b82 */ /* 0x000ea60000000a00 */
[----:B------:R-:W-:-:S07]  /*1be0*/  VIMNMX.RELU R18, PT, PT, R4, R13, PT ;  /* 0x0000000d04127248 */ /* 0x000fce0003fe1100 */
.L_x_16:
[----:B------:R-:W-:-:S04]  /*1bf0*/  IADD3 R20, PT, PT, R6, R25, RZ ;  /* 0x0000001906147210 */ /* 0x000fc80007ffe0ff */
[C---:B------:R-:W-:Y:S01]  /*1c00*/  ISETP.GE.AND P0, PT, R20.reuse, RZ, PT ;  /* 0x000000ff1400720c */ /* 0x040fe20003f06270 */
[----:B------:R-:W-:Y:S01]  /*1c10*/  IMAD.MOV R12, RZ, RZ, -R20 ;  /* 0x000000ffff0c7224 */ /* 0x000fe200078e0a14 */
[C---:B-1----:R-:W-:Y:S02]  /*1c20*/  ISETP.GE.AND P1, PT, R20.reuse, UR8, PT ;  /* 0x0000000814007c0c */ /* 0x042fe4000bf26270 */
[----:B------:R-:W-:-:S09]  /*1c30*/  IADD3 R13, PT, PT, -R20, R17, RZ ;  /* 0x00000011140d7210 */ /* 0x000fd20007ffe1ff */
[----:B------:R-:W-:Y:S01]  /*1c40*/  @P0 SEL R12, R20, R13, !P1 ;  /* 0x0000000d140c0207 */ /* 0x000fe20004800000 */
[----:B------:R-:W-:-:S03]  /*1c50*/  VIADD R13, R25, UR7 ;  /* 0x00000007190d7c36 */ /* 0x000fc60008000000 */
[----:B------:R-:W-:Y:S01]  /*1c60*/  VIMNMX.RELU R15, PT, PT, R5, R12, PT ;  /* 0x0000000c050f7248 */ /* 0x000fe20003fe1100 */
[----:B0-----:R-:W-:-:S04]  /*1c70*/  IMAD.WIDE.U32 R12, R13, 0x4, R8 ;  /* 0x000000040d0c7825 */ /* 0x001fc800078e0008 */
[----:B------:R-:W-:Y:S01]  /*1c80*/  IMAD R15, R18, UR8, R15 ;  /* 0x00000008120f7c24 */ /* 0x000fe2000f8e020f */
[----:B------:R-:W3:Y:S03]  /*1c90*/  LDG.E R29, desc[UR10][R12.64] ;  /* 0x0000000a0c1d7981 */ /* 0x000ee6000c1e1900 */
[----:B--2---:R-:W-:Y:S01]  /*1ca0*/  IMAD.WIDE R14, R15, 0x4, R10 ;  /* 0x000000040f0e7825 */ /* 0x004fe200078e020a */
[C---:B------:R-:W-:Y:S01]  /*1cb0*/  IADD3 R22, PT, PT, R20.reuse, 0x1, RZ ;  /* 0x0000000114167810 */ /* 0x040fe20007ffe0ff */
[----:B------:R-:W2:Y:S04]  /*1cc0*/  LDG.E R28, desc[UR10][R12.64+0x4] ;  /* 0x0000040a0c1c7981 */ /* 0x000ea8000c1e1900 */
[----:B------:R0:W3:Y:S01]  /*1cd0*/  LDG.E R14, desc[UR10][R14.64] ;  /* 0x0000000a0e0e7981 */ /* 0x0000e2000c1e1900 */
[----:B------:R-:W-:Y:S01]  /*1ce0*/  VIADD R24, R20, 0x2 ;  /* 0x0000000214187836 */ /* 0x000fe20000000000 */
[----:B------:R-:W-:-:S02]  /*1cf0*/  ISETP.GE.AND P1, PT, R22, UR8, PT ;  /* 0x0000000816007c0c */ /* 0x000fc4000bf26270 */
[----:B------:R-:W-:Y:S02]  /*1d00*/  ISETP.GE.AND P0, PT, R22, RZ, PT ;  /* 0x000000ff1600720c */ /* 0x000fe40003f06270 */
[C---:B------:R-:W-:Y:S02]  /*1d10*/  ISETP.GE.AND P3, PT, R24.reuse, UR8, PT ;  /* 0x0000000818007c0c */ /* 0x040fe4000bf66270 */
[----:B------:R-:W-:-:S07]  /*1d20*/  ISETP.GE.AND P2, PT, R24, RZ, PT ;  /* 0x000000ff1800720c */ /* 0x000fce0003f46270 */
[----:B------:R-:W-:Y:S02]  /*1d30*/  @P1 IADD3 R22, PT, PT, -R22, R17, RZ ;  /* 0x0000001116161210 */ /* 0x000fe40007ffe1ff */
[----:B------:R-:W-:Y:S02]  /*1d40*/  @!P0 LOP3.LUT R22, RZ, R20, RZ, 0x33, !PT ;  /* 0x00000014ff168212 */ /* 0x000fe400078e33ff */
[----:B------:R-:W-:Y:S02]  /*1d50*/  @P3 IMAD.IADD R24, R17, 0x1, -R24 ;  /* 0x0000000111183824 */ /* 0x000fe400078e0a18 */
[----:B------:R-:W-:Y:S02]  /*1d60*/  @!P2 IADD3 R24, PT, PT, -R20, -0x2, RZ ;  /* 0xfffffffe1418a810 */ /* 0x000fe40007ffe1ff */
[C---:B0-----:R-:W-:Y:S02]  /*1d70*/  VIMNMX.RELU R15, PT, PT, R5.reuse, R22, PT ;  /* 0x00000016050f7248 */ /* 0x041fe40003fe1100 */
[----:B------:R-:W-:-:S03]  /*1d80*/  VIMNMX.RELU R23, PT, PT, R5, R24, PT ;  /* 0x0000001805177248 */ /* 0x000fc60003fe1100 */
[C---:B------:R-:W-:Y:S02]  /*1d90*/  IMAD R15, R18.reuse, UR8, R15 ;  /* 0x00000008120f7c24 */ /* 0x040fe4000f8e020f */
[----:B------:R-:W-:Y:S02]  /*1da0*/  IMAD R24, R18, UR8, R23 ;  /* 0x0000000812187c24 */ /* 0x000fe4000f8e0217 */
[----:B------:R-:W-:-:S06]  /*1db0*/  IMAD.WIDE R22, R15, 0x4, R10 ;  /* 0x000000040f167825 */ /* 0x000fcc00078e020a */
[----:B------:R-:W4:Y:S04]  /*1dc0*/  LDG.E R23, desc[UR10][R22.64] ;  /* 0x0000000a16177981 */ /* 0x000f28000c1e1900 */
[----:B------:R-:W5:Y:S01]  /*1dd0*/  LDG.E R22, desc[UR10][R12.64+0xc] ;  /* 0x00000c0a0c167981 */ /* 0x000f62000c1e1900 */
[----:B---3--:R-:W-:Y:S01]  /*1de0*/  FFMA R16, R29, R14, R16 ;  /* 0x0000000e1d107223 */ /* 0x008fe20000000010 */
[----:B------:R-:W-:Y:S02]  /*1df0*/  IMAD.WIDE R14, R24, 0x4, R10 ;  /* 0x00000004180e7825 */ /* 0x000fe400078e020a */
[----:B------:R-:W3:Y:S04]  /*1e00*/  LDG.E R24, desc[UR10][R12.64+0x8] ;  /* 0x0000080a0c187981 */ /* 0x000ee8000c1e1900 */
[----:B------:R0:W5:Y:S02]  /*1e10*/  LDG.E R26, desc[UR10][R14.64] ;  /* 0x0000000a0e1a7981 */ /* 0x000164000c1e1900 */
[----:B0-----:R-:W-:-:S04]  /*1e20*/  IADD3 R14, PT, PT, R20, 0x3, RZ ;  /* 0x00000003140e7810 */ /* 0x001fc80007ffe0ff */
[C---:B------:R-:W-:Y:S02]  /*1e30*/  ISETP.GE.AND P1, PT, R14.reuse, UR8, PT ;  /* 0x000000080e007c0c */ /* 0x040fe4000bf26270 */
[----:B------:R-:W-:-:S11]  /*1e40*/  ISETP.GE.AND P0, PT, R14, RZ, PT ;  /* 0x000000ff0e00720c */ /* 0x000fd60003f06270 */
[----:B------:R-:W-:Y:S02]  /*1e50*/  @P1 IMAD.IADD R14, R17, 0x1, -R14 ;  /* 0x00000001110e1824 */ /* 0x000fe400078e0a0e */
[----:B------:R-:W-:-:S04]  /*1e60*/  @!P0 IADD3 R14, PT, PT, -R20, -0x3, RZ ;  /* 0xfffffffd140e8810 */ /* 0x000fc80007ffe1ff */
[----:B------:R-:W-:-:S05]  /*1e70*/  VIMNMX.RELU R20, PT, PT, R5, R14, PT ;  /* 0x0000000e05147248 */ /* 0x000fca0003fe1100 */
[----:B------:R-:W-:-:S04]  /*1e80*/  IMAD R20, R18, UR8, R20 ;  /* 0x0000000812147c24 */ /* 0x000fc8000f8e0214 */
[----:B------:R-:W-:-:S06]  /*1e90*/  IMAD.WIDE R14, R20, 0x4, R10 ;  /* 0x00000004140e7825 */ /* 0x000fcc00078e020a */
[----:B------:R-:W5:Y:S01]  /*1ea0*/  LDG.E R15, desc[UR10][R14.64] ;  /* 0x0000000a0e0f7981 */ /* 0x000f62000c1e1900 */
[----:B------:R-:W-:Y:S01]  /*1eb0*/  IADD3 R25, PT, PT, R25, 0x4, RZ ;  /* 0x0000000419197810 */ /* 0x000fe20007ffe0ff */
[----:B------:R-:W-:-:S03]  /*1ec0*/  FADD R27, R29, R27 ;  /* 0x0000001b1d1b7221 */ /* 0x000fc60000000000 */
[----:B------:R-:W-:Y:S01]  /*1ed0*/  ISETP.NE.AND P0, PT, R25, UR5, PT ;  /* 0x0000000519007c0c */ /* 0x000fe2000bf05270 */
[----:B--2---:R-:W-:Y:S01]  /*1ee0*/  FADD R27, R27, R28 ;  /* 0x0000001c1b1b7221 */ /* 0x004fe20000000000 */
[----:B----4-:R-:W-:-:S03]  /*1ef0*/  FFMA R23, R28, R23, R16 ;  /* 0x000000171c177223 */ /* 0x010fc60000000010 */
[----:B---3--:R-:W-:Y:S01]  /*1f00*/  FADD R27, R27, R24 ;  /* 0x000000181b1b7221 */ /* 0x008fe20000000000 */
[----:B-----5:R-:W-:-:S03]  /*1f10*/  FFMA R23, R24, R26, R23 ;  /* 0x0000001a18177223 */ /* 0x020fc60000000017 */
[----:B------:R-:W-:Y:S01]  /*1f20*/  FADD R27, R27, R22 ;  /* 0x000000161b1b7221 */ /* 0x000fe20000000000 */
[----:B------:R-:W-:-:S03]  /*1f30*/  FFMA R16, R22, R15, R23 ;  /* 0x0000000f16107223 */ /* 0x000fc60000000017 */
[----:B------:R-:W-:Y:S05]  /*1f40*/  @P0 BRA `(.L_x_16) ;  /* 0xfffffffc00280947 */ /* 0x000fea000383ffff */
[----:B------:R-:W-:-:S07]  /*1f50*/  IMAD.U32 R23, RZ, RZ, UR5 ;  /* 0x00000005ff177e24 */ /* 0x000fce000f8e00ff */
.L_x_15:
[----:B------:R-:W-:-:S09]  /*1f60*/  ULOP3.LUT UP1, UR8, UR6, 0x3, URZ, 0xc0, !UPT ;  /* 0x0000000306087892 */ /* 0x000fd2000f82c0ff */
[----:B------:R-:W-:Y:S05]  /*1f70*/  BRA.U !UP1, `(.L_x_17) ;  /* 0x0000000509087547 */ /* 0x000fea000b800000 */
[----:B------:R-:W-:Y:S02]  /*1f80*/  UISETP.NE.AND UP1, UPT, UR8, 0x1, UPT ;  /* 0x000000010800788c */ /* 0x000fe4000bf25270 */
[----:B------:R-:W-:-:S04]  /*1f90*/  ULOP3.LUT UR6, UR6, 0x1, URZ, 0xc0, !UPT ;  /* 0x0000000106067892 */ /* 0x000fc8000f8ec0ff */
[----:B------:R-:W-:-:S03]  /*1fa0*/  UISETP.NE.U32.AND UP2, UPT, UR6, 0x1, UPT ;  /* 0x000000010600788c */ /* 0x000fc6000bf45070 */
[----:B------:R-:W-:Y:S08]  /*1fb0*/  BRA.U !UP1, `(.L_x_18) ;  /* 0x0000000109a07547 */ /* 0x000ff0000b800000 */
[----:B------:R-:W0:Y:S01]  /*1fc0*/  LDCU UR6, c[0x0][0x39c] ;  /* 0x00007380ff0677ac */ /* 0x000e220008000800 */
[----:B------:R-:W-:Y:S01]  /*1fd0*/  IADD3 R14, PT, PT, R6, R23, RZ ;  /* 0x00000017060e7210 */ /* 0x000fe20007ffe0ff */
[----:B------:R-:W1:Y:S01]  /*1fe0*/  LDC.64 R12, c[0x0][0x390] ;  /* 0x0000e400ff0c7b82 */ /* 0x000e620000000a00 */
[C---:B------:R-:W-:Y:S02]  /*1ff0*/  ISETP.GE.AND P4, PT, R19.reuse, RZ, PT ;  /* 0x000000ff1300720c */ /* 0x040fe40003f86270 */
[C---:B------:R-:W-:Y:S01]  /*2000*/  ISETP.GE.AND P0, PT, R14.reuse, RZ, PT ;  /* 0x000000ff0e00720c */ /* 0x040fe20003f06270 */
[C---:B------:R-:W-:Y:S01]  /*2010*/  VIADD R20, R14.reuse, 0x1 ;  /* 0x000000010e147836 */ /* 0x040fe20000000000 */
[----:B------:R-:W-:Y:S01]  /*2020*/  IADD3 R22, PT, PT, -R19, RZ, RZ ;  /* 0x000000ff13167210 */ /* 0x000fe20007ffe1ff */
[----:B------:R-:W-:Y:S01]  /*2030*/  IMAD.MOV R18, RZ, RZ, -R14 ;  /* 0x000000ffff127224 */ /* 0x000fe200078e0a0e */
[----:B------:R-:W-:Y:S01]  /*2040*/  IADD3 R25, PT, PT, -R14, R17, RZ ;  /* 0x000000110e197210 */ /* 0x000fe20007ffe1ff */
[----:B------:R-:W2:Y:S01]  /*2050*/  LDC.64 R8, c[0x0][0x390] ;  /* 0x0000e400ff087b82 */ /* 0x000ea20000000a00 */
[----:B------:R-:W-:-:S02]  /*2060*/  ISETP.GE.AND P2, PT, R20, RZ, PT ;  /* 0x000000ff1400720c */ /* 0x000fc40003f46270 */
[----:B------:R-:W-:Y:S02]  /*2070*/  SEL R15, R22, R21, !P4 ;  /* 0x00000015160f7207 */ /* 0x000fe40006000000 */
[----:B0-----:R-:W-:-:S03]  /*2080*/  ISETP.GE.AND P3, PT, R20, UR6, PT ;  /* 0x0000000614007c0c */ /* 0x001fc6000bf66270 */
[----:B------:R-:W0:Y:S01]  /*2090*/  LDC.64 R10, c[0x0][0x380] ;  /* 0x0000e000ff0a7b82 */ /* 0x000e220000000a00 */
[----:B------:R-:W-:-:S04]  /*20a0*/  ISETP.GE.AND P1, PT, R14, UR6, PT ;  /* 0x000000060e007c0c */ /* 0x000fc8000bf26270 */
[----:B------:R-:W-:Y:S02]  /*20b0*/  @P0 SEL R18, R14, R25, !P1 ;  /* 0x000000190e120207 */ /* 0x000fe40004800000 */
[----:B------:R-:W-:Y:S02]  /*20c0*/  IADD3 R25, PT, PT, R23, UR7, RZ ;  /* 0x0000000717197c10 */ /* 0x000fe4000fffe0ff */
[----:B------:R-:W-:Y:S02]  /*20d0*/  VIMNMX.RELU R29, PT, PT, R5, R18, PT ;  /* 0x00000012051d7248 */ /* 0x000fe40003fe1100 */
[----:B------:R-:W-:Y:S01]  /*20e0*/  IADD3 R18, P0, PT, R23, UR7, RZ ;  /* 0x0000000717127c10 */ /* 0x000fe2000ff1e0ff */
[----:B------:R-:W-:Y:S01]  /*20f0*/  @P3 IMAD.IADD R20, R17, 0x1, -R20 ;  /* 0x0000000111143824 */ /* 0x000fe200078e0a14 */
[----:B------:R-:W-:Y:S01]  /*2100*/  @!P2 LOP3.LUT R20, RZ, R14, RZ, 0x33, !PT ;  /* 0x0000000eff14a212 */ /* 0x000fe200078e33ff */
[----:B-1----:R-:W-:Y:S01]  /*2110*/  IMAD.WIDE.U32 R12, R25, 0x4, R12 ;  /* 0x00000004190c7825 */ /* 0x002fe200078e000c */
[----:B------:R-:W-:-:S02]  /*2120*/  VIMNMX.RELU R14, PT, PT, R4, R15, PT ;  /* 0x0000000f040e7248 */ /* 0x000fc40003fe1100 */
[----:B------:R-:W-:Y:S01]  /*2130*/  VIMNMX.RELU R15, PT, PT, R5, R20, PT ;  /* 0x00000014050f7248 */ /* 0x000fe20003fe1100 */
[----:B------:R-:W-:Y:S01]  /*2140*/  IMAD.X R20, RZ, RZ, RZ, P0 ;  /* 0x000000ffff147224 */ /* 0x000fe200000e06ff */
[----:B--2---:R-:W-:Y:S01]  /*2150*/  LEA R8, P0, R18, R8, 0x2 ;  /* 0x0000000812087211 */ /* 0x004fe200078010ff */
[C---:B------:R-:W-:Y:S01]  /*2160*/  IMAD R29, R14.reuse, UR6, R29 ;  /* 0x000000060e1d7c24 */ /* 0x040fe2000f8e021d */
[----:B------:R-:W2:Y:S01]  /*2170*/  LDG.E R13, desc[UR10][R12.64] ;  /* 0x0000000a0c0d7981 */ /* 0x000ea2000c1e1900 */
[----:B------:R-:W-:Y:S01]  /*2180*/  IMAD R25, R14, UR6, R15 ;  /* 0x000000060e197c24 */ /* 0x000fe2000f8e020f */
[----:B------:R-:W-:Y:S01]  /*2190*/  LEA.HI.X R9, R18, R9, R20, 0x2, P0 ;  /* 0x0000000912097211 */ /* 0x000fe200000f1414 */
[----:B0-----:R-:W-:-:S04]  /*21a0*/  IMAD.WIDE R14, R29, 0x4, R10 ;  /* 0x000000041d0e7825 */ /* 0x001fc800078e020a */
[----:B------:R-:W-:Y:S01]  /*21b0*/  IMAD.WIDE R10, R25, 0x4, R10 ;  /* 0x00000004190a7825 */ /* 0x000fe200078e020a */
[----:B------:R-:W3:Y:S04]  /*21c0*/  LDG.E R9, desc[UR10][R8.64+0x4] ;  /* 0x0000040a08097981 */ /* 0x000ee8000c1e1900 */
[----:B------:R-:W4:Y:S04]  /*21d0*/  LDG.E R14, desc[UR10][R14.64] ;  /* 0x0000000a0e0e7981 */ /* 0x000f28000c1e1900 */
[----:B------:R-:W5:Y:S01]  /*21e0*/  LDG.E R10, desc[UR10][R10.64] ;  /* 0x0000000a0a0a7981 */ /* 0x000f62000c1e1900 */
[----:B------:R-:W-:Y:S01]  /*21f0*/  IADD3 R23, PT, PT, R23, 0x2, RZ ;  /* 0x0000000217177810 */ /* 0x000fe20007ffe0ff */
[----:B--2---:R-:W-:-:S04]  /*2200*/  FADD R27, R27, R13 ;  /* 0x0000000d1b1b7221 */ /* 0x004fc80000000000 */
[----:B---3--:R-:W-:Y:S01]  /*2210*/  FADD R27, R27, R9 ;  /* 0x000000091b1b7221 */ /* 0x008fe20000000000 */
[----:B----4-:R-:W-:-:S04]  /*2220*/  FFMA R16, R13, R14, R16 ;  /* 0x0000000e0d107223 */ /* 0x010fc80000000010 */
[----:B-----5:R-:W-:-:S07]  /*2230*/  FFMA R16, R9, R10, R16 ;  /* 0x0000000a09107223 */ /* 0x020fce0000000010 */
.L_x_18:
[----:B------:R-:W-:Y:S05]  /*2240*/  BRA.U UP2, `(.L_x_17) ;  /* 0x0000000102547547 */ /* 0x000fea000b800000 */
[----:B------:R-:W0:Y:S01]  /*2250*/  LDCU UR6, c[0x0][0x39c] ;  /* 0x00007380ff0677ac */ /* 0x000e220008000800 */
[----:B------:R-:W-:Y:S01]  /*2260*/  IMAD.IADD R12, R6, 0x1, R23 ;  /* 0x00000001060c7824 */ /* 0x000fe200078e0217 */
[----:B------:R-:W-:Y:S01]  /*2270*/  ISETP.GE.AND P2, PT, R19, RZ, PT ;  /* 0x000000ff1300720c */ /* 0x000fe20003f46270 */
[----:B------:R-:W1:Y:S01]  /*2280*/  LDC.64 R10, c[0x0][0x390] ;  /* 0x0000e400ff0a7b82 */ /* 0x000e620000000a00 */
[----:B------:R-:W-:Y:S02]  /*2290*/  IADD3 R23, PT, PT, R23, UR7, RZ ;  /* 0x0000000717177c10 */ /* 0x000fe4000fffe0ff */
[C---:B------:R-:W-:Y:S02]  /*22a0*/  ISETP.GE.AND P0, PT, R12.reuse, RZ, PT ;  /* 0x000000ff0c00720c */ /* 0x040fe40003f06270 */
[----:B------:R-:W-:-:S03]  /*22b0*/  IADD3 R13, PT, PT, -R12, RZ, RZ ;  /* 0x000000ff0c0d7210 */ /* 0x000fc60007ffe1ff */
[----:B------:R-:W2:Y:S04]  /*22c0*/  LDC.64 R8, c[0x0][0x380] ;  /* 0x0000e000ff087b82 */ /* 0x000ea80000000a00 */
[----:B------:R-:W-:Y:S02]  /*22d0*/  @!P2 IADD3 R21, PT, PT, -R19, RZ, RZ ;  /* 0x000000ff1315a210 */ /* 0x000fe40007ffe1ff */
[----:B0-----:R-:W-:Y:S01]  /*22e0*/  ISETP.GE.AND P1, PT, R12, UR6, PT ;  /* 0x000000060c007c0c */ /* 0x001fe2000bf26270 */
[----:B-1----:R-:W-:-:S12]  /*22f0*/  IMAD.WIDE.U32 R10, R23, 0x4, R10 ;  /* 0x00000004170a7825 */ /* 0x002fd800078e000a */
[----:B------:R-:W-:Y:S02]  /*2300*/  @P1 IMAD.IADD R12, R17, 0x1, -R12 ;  /* 0x00000001110c1824 */ /* 0x000fe400078e0a0c */
[----:B------:R-:W-:Y:S01]  /*2310*/  @!P0 IMAD.MOV.U32 R12, RZ, RZ, R13 ;  /* 0x000000ffff0c8224 */ /* 0x000fe200078e000d */
[----:B------:R-:W-:Y:S01]  /*2320*/  VIMNMX.RELU R13, PT, PT, R4, R21, PT ;  /* 0x00000015040d7248 */ /* 0x000fe20003fe1100 */
[----:B------:R-:W3:Y:S03]  /*2330*/  LDG.E R11, desc[UR10][R10.64] ;  /* 0x0000000a0a0b7981 */ /* 0x000ee6000c1e1900 */
[----:B------:R-:W-:-:S05]  /*2340*/  VIMNMX.RELU R12, PT, PT, R5, R12, PT ;  /* 0x0000000c050c7248 */ /* 0x000fca0003fe1100 */
[----:B------:R-:W-:-:S04]  /*2350*/  IMAD R13, R13, UR6, R12 ;  /* 0x000000060d0d7c24 */ /* 0x000fc8000f8e020c */
[----:B--2---:R-:W-:-:S06]  /*2360*/  IMAD.WIDE R8, R13, 0x4, R8 ;  /* 0x000000040d087825 */ /* 0x004fcc00078e0208 */
[----:B------:R-:W2:Y:S01]  /*2370*/  LDG.E R8, desc[UR10][R8.64] ;  /* 0x0000000a08087981 */ /* 0x000ea2000c1e1900 */
[----:B---3--:R-:W-:Y:S01]  /*2380*/  FADD R27, R27, R11 ;  /* 0x0000000b1b1b7221 */ /* 0x008fe20000000000 */
[----:B--2---:R-:W-:-:S07]  /*2390*/  FFMA R16, R11, R8, R16 ;  /* 0x000000080b107223 */ /* 0x004fce0000000010 */
.L_x_17:
[----:B------:R-:W-:Y:S05]  /*23a0*/  BRA.U UP0, `(.L_x_19) ;  /* 0xfffffff500bc7547 */ /* 0x000fea000b83ffff */
.L_x_0:
[----:B------:R-:W0:Y:S01]  /*23b0*/  MUFU.RCP R2, R27 ;  /* 0x0000001b00027308 */ /* 0x000e220000001000 */
[----:B------:R-:W-:Y:S01]  /*23c0*/  BSSY.RECONVERGENT B0, `(.L_x_20) ;  /* 0x000000b000007945 */ /* 0x000fe20003800200 */
[----:B------:R-:W-:-:S06]  /*23d0*/  FSETP.GT.AND P2, PT, R27, RZ, PT ;  /* 0x000000ff1b00720b */ /* 0x000fcc0003f44000 */
[----:B------:R-:W1:Y:S01]  /*23e0*/  FCHK P0, R16, R27 ;  /* 0x0000001b10007302 */ /* 0x000e620000000000 */
[----:B0-----:R-:W-:-:S04]  /*23f0*/  FFMA R5, R2, -R27, 1 ;  /* 0x3f80000002057423 */ /* 0x001fc8000000081b */
[----:B------:R-:W-:-:S04]  /*2400*/  FFMA R5, R2, R5, R2 ;  /* 0x0000000502057223 */ /* 0x000fc80000000002 */
[----:B------:R-:W-:-:S04]  /*2410*/  FFMA R7, R5, R16, RZ ;  /* 0x0000001005077223 */ /* 0x000fc800000000ff */
[----:B------:R-:W-:-:S04]  /*2420*/  FFMA R2, R7, -R27, R16 ;  /* 0x8000001b07027223 */ /* 0x000fc80000000010 */
[----:B------:R-:W-:Y:S01]  /*2430*/  FFMA R2, R5, R2, R7 ;  /* 0x0000000205027223 */ /* 0x000fe20000000007 */
[----:B-1----:R-:W-:Y:S06]  /*2440*/  @!P0 BRA `(.L_x_21) ;  /* 0x0000000000088947 */ /* 0x002fec0003800000 */
[----:B------:R-:W-:-:S07]  /*2450*/  MOV R4, 0x2470 ;  /* 0x0000247000047802 */ /* 0x000fce0000000f00 */
[----:B------:R-:W-:Y:S05]  /*2460*/  CALL.REL.NOINC `($__internal_0_$__cuda_sm3x_div_rn_noftz_f32_slowpath) ;  /* 0x0000000000207944 */ /* 0x000fea0003c00000 */
.L_x_21:
[----:B------:R-:W-:Y:S05]  /*2470*/  BSYNC.RECONVERGENT B0 ;  /* 0x0000000000007941 */ /* 0x000fea0003800200 */
.L_x_20:
[----:B------:R-:W0:Y:S01]  /*2480*/  LDC.64 R4, c[0x0][0x388] ;  /* 0x0000e200ff047b82 */ /* 0x000e220000000a00 */
[----:B------:R-:W1:Y:S01]  /*2490*/  LDCU UR4, c[0x0][0x39c] ;  /* 0x00007380ff0477ac */ /* 0x000e620008000800 */
[----:B------:R-:W-:Y:S01]  /*24a0*/  FSEL R7, R2, RZ, P2 ;  /* 0x000000ff02077208 */ /* 0x000fe20001000000 */
[----:B-1----:R-:W-:-:S04]  /*24b0*/  IMAD R3, R3, UR4, R0 ;  /* 0x0000000403037c24 */ /* 0x002fc8000f8e0200 */
[----:B0-----:R-:W-:-:S05]  /*24c0*/  IMAD.WIDE R2, R3, 0x4, R4 ;  /* 0x0000000403027825 */ /* 0x001fca00078e0204 */
[----:B------:R-:W-:Y:S01]  /*24d0*/  STG.E desc[UR10][R2.64], R7 ;  /* 0x0000000702007986 */ /* 0x000fe2000c10190a */
[----:B------:R-:W-:Y:S05]  /*24e0*/  EXIT ;  /* 0x000000000000794d */ /* 0x000fea0003800000 */
        .weak           $__internal_0_$__cuda_sm3x_div_rn_noftz_f32_slowpath
        .type           $__internal_0_$__cuda_sm3x_div_rn_noftz_f32_slowpath,@function
        .size           $__internal_0_$__cuda_sm3x_div_rn_noftz_f32_slowpath,(.L_x_42 - $__internal_0_$__cuda_sm3x_div_rn_noftz_f32_slowpath)
$__internal_0_$__cuda_sm3x_div_rn_noftz_f32_slowpath:
[----:B------:R-:W-:Y:S01]  /*24f0*/  SHF.R.U32.HI R5, RZ, 0x17, R27 ;  /* 0x00000017ff057819 */ /* 0x000fe2000001161b */
[----:B------:R-:W-:Y:S01]  /*2500*/  BSSY.RECONVERGENT B1, `(.L_x_22) ;  /* 0x0000062000017945 */ /* 0x000fe20003800200 */
[----:B------:R-:W-:Y:S02]  /*2510*/  SHF.R.U32.HI R2, RZ, 0x17, R16 ;  /* 0x00000017ff027819 */ /* 0x000fe40000011610 */
[----:B------:R-:W-:Y:S02]  /*2520*/  LOP3.LUT R8, R5, 0xff, RZ, 0xc0, !PT ;  /* 0x000000ff05087812 */ /* 0x000fe400078ec0ff */
[----:B------:R-:W-:-:S03]  /*2530*/  LOP3.LUT R7, R2, 0xff, RZ, 0xc0, !PT ;  /* 0x000000ff02077812 */ /* 0x000fc600078ec0ff */
[----:B------:R-:W-:Y:S01]  /*2540*/  VIADD R6, R8, 0xffffffff ;  /* 0xffffffff08067836 */ /* 0x000fe20000000000 */
[----:B------:R-:W-:-:S04]  /*2550*/  IADD3 R2, PT, PT, R7, -0x1, RZ ;  /* 0xffffffff07027810 */ /* 0x000fc80007ffe0ff */
[----:B------:R-:W-:-:S04]  /*2560*/  ISETP.GT.U32.AND P0, PT, R6, 0xfd, PT ;  /* 0x000000fd0600780c */ /* 0x000fc80003f04070 */
[----:B------:R-:W-:-:S13]  /*2570*/  ISETP.GT.U32.OR P0, PT, R2, 0xfd, P0 ;  /* 0x000000fd0200780c */ /* 0x000fda0000704470 */
[----:B------:R-:W-:Y:S01]  /*2580*/  @!P0 IMAD.MOV.U32 R5, RZ, RZ, RZ ;  /* 0x000000ffff058224 */ /* 0x000fe200078e00ff */
[----:B------:R-:W-:Y:S06]  /*2590*/  @!P0 BRA `(.L_x_23) ;  /* 0x00000000005c8947 */ /* 0x000fec0003800000 */
[----:B------:R-:W-:Y:S02]  /*25a0*/  FSETP.GTU.FTZ.AND P0, PT, |R16|, +INF , PT ;  /* 0x7f8000001000780b */ /* 0x000fe40003f1c200 */
[----:B------:R-:W-:-:S04]  /*25b0*/  FSETP.GTU.FTZ.AND P1, PT, |R27|, +INF , PT ;  /* 0x7f8000001b00780b */ /* 0x000fc80003f3c200 */
[----:B------:R-:W-:-:S13]  /*25c0*/  PLOP3.LUT P0, PT, P0, P1, PT, 0xf8, 0x8f ;  /* 0x00000000008f781c */ /* 0x000fda0000703f70 */
[----:B------:R-:W-:Y:S05]  /*25d0*/  @P0 BRA `(.L_x_24) ;  /* 0x00000004004c0947 */ /* 0x000fea0003800000 */
[----:B------:R-:W-:-:S13]  /*25e0*/  LOP3.LUT P0, RZ, R27, 0x7fffffff, R16, 0xc8, !PT ;  /* 0x7fffffff1bff7812 */ /* 0x000fda000780c810 */
[----:B------:R-:W-:Y:S05]  /*25f0*/  @!P0 BRA `(.L_x_25) ;  /* 0x00000004003c8947 */ /* 0x000fea0003800000 */
[C---:B------:R-:W-:Y:S02]  /*2600*/  FSETP.NEU.FTZ.AND P0, PT, |R16|.reuse, +INF , PT ;  /* 0x7f8000001000780b */ /* 0x040fe40003f1d200 */
[----:B------:R-:W-:Y:S02]  /*2610*/  FSETP.NEU.FTZ.AND P3, PT, |R27|, +INF , PT ;  /* 0x7f8000001b00780b */ /* 0x000fe40003f7d200 */
[----:B------:R-:W-:-:S11]  /*2620*/  FSETP.NEU.FTZ.AND P1, PT, |R16|, +INF , PT ;  /* 0x7f8000001000780b */ /* 0x000fd60003f3d200 */
[----:B------:R-:W-:Y:S05]  /*2630*/  @!P3 BRA !P0, `(.L_x_25) ;  /* 0x00000004002cb947 */ /* 0x000fea0004000000 */
[----:B------:R-:W-:-:S04]  /*2640*/  LOP3.LUT P0, RZ, R16, 0x7fffffff, RZ, 0xc0, !PT ;  /* 0x7fffffff10ff7812 */ /* 0x000fc8000780c0ff */
[----:B------:R-:W-:-:S13]  /*2650*/  PLOP3.LUT P0, PT, P3, P0, PT, 0x2f, 0xf2 ;  /* 0x0000000000f2781c */ /* 0x000fda0001f00577 */
[----:B------:R-:W-:Y:S05]  /*2660*/  @P0 BRA `(.L_x_26) ;  /* 0x0000000400180947 */ /* 0x000fea0003800000 */
[----:B------:R-:W-:-:S04]  /*2670*/  LOP3.LUT P0, RZ, R27, 0x7fffffff, RZ, 0xc0, !PT ;  /* 0x7fffffff1bff7812 */ /* 0x000fc8000780c0ff */
[----:B------:R-:W-:-:S13]  /*2680*/  PLOP3.LUT P0, PT, P1, P0, PT, 0x2f, 0xf2 ;  /* 0x0000000000f2781c */ /* 0x000fda0000f00577 */
[----:B------:R-:W-:Y:S05]  /*2690*/  @P0 BRA `(.L_x_27) ;  /* 0x0000000400000947 */ /* 0x000fea0003800000 */
[----:B------:R-:W-:Y:S02]  /*26a0*/  ISETP.GE.AND P0, PT, R2, RZ, PT ;  /* 0x000000ff0200720c */ /* 0x000fe40003f06270 */
[----:B------:R-:W-:-:S11]  /*26b0*/  ISETP.GE.AND P1, PT, R6, RZ, PT ;  /* 0x000000ff0600720c */ /* 0x000fd60003f26270 */
[----:B------:R-:W-:Y:S01]  /*26c0*/  @P0 MOV R5, RZ ;  /* 0x000000ff00050202 */ /* 0x000fe20000000f00 */
[----:B------:R-:W-:Y:S02]  /*26d0*/  @!P0 IMAD.MOV.U32 R5, RZ, RZ, -0x40 ;  /* 0xffffffc0ff058424 */ /* 0x000fe400078e00ff */
[----:B------:R-:W-:Y:S01]  /*26e0*/  @!P0 FFMA R16, R16, 1.84467440737095516160e+19, RZ ;  /* 0x5f80000010108823 */ /* 0x000fe200000000ff */
[----:B------:R-:W-:Y:S02]  /*26f0*/  @!P1 FFMA R27, R27, 1.84467440737095516160e+19, RZ ;  /* 0x5f8000001b1b9823 */ /* 0x000fe400000000ff */
[----:B------:R-:W-:-:S07]  /*2700*/  @!P1 IADD3 R5, PT, PT, R5, 0x40, RZ ;  /* 0x0000004005059810 */ /* 0x000fce0007ffe0ff */
.L_x_23:
[----:B------:R-:W-:Y:S01]  /*2710*/  LEA R2, R8, 0xc0800000, 0x17 ;  /* 0xc080000008027811 */ /* 0x000fe200078eb8ff */
[----:B------:R-:W-:Y:S01]  /*2720*/  BSSY.RECONVERGENT B2, `(.L_x_28) ;  /* 0x0000036000027945 */ /* 0x000fe20003800200 */
[----:B------:R-:W-:-:S03]  /*2730*/  IADD3 R7, PT, PT, R7, -0x7f, RZ ;  /* 0xffffff8107077810 */ /* 0x000fc60007ffe0ff */
[----:B------:R-:W-:Y:S01]  /*2740*/  IMAD.IADD R27, R27, 0x1, -R2 ;  /* 0x000000011b1b7824 */ /* 0x000fe200078e0a02 */
[C---:B------:R-:W-:Y:S01]  /*2750*/  IADD3 R8, PT, PT, R7.reuse, 0x7f, -R8 ;  /* 0x0000007f07087810 */ /* 0x040fe20007ffe808 */
[----:B------:R-:W-:Y:S02]  /*2760*/  IMAD R2, R7, -0x800000, R16 ;  /* 0xff80000007027824 */ /* 0x000fe400078e0210 */
[----:B------:R-:W0:Y:S01]  /*2770*/  MUFU.RCP R6, R27 ;  /* 0x0000001b00067308 */ /* 0x000e220000001000 */
[----:B------:R-:W-:Y:S01]  /*2780*/  FADD.FTZ R9, -R27, -RZ ;  /* 0x800000ff1b097221 */ /* 0x000fe20000010100 */
[----:B------:R-:W-:-:S03]  /*2790*/  IMAD.IADD R5, R8, 0x1, R5 ;  /* 0x0000000108057824 */ /* 0x000fc600078e0205 */
[----:B0-----:R-:W-:-:S04]  /*27a0*/  FFMA R11, R6, R9, 1 ;  /* 0x3f800000060b7423 */ /* 0x001fc80000000009 */
[----:B------:R-:W-:-:S04]  /*27b0*/  FFMA R13, R6, R11, R6 ;  /* 0x0000000b060d7223 */ /* 0x000fc80000000006 */
[----:B------:R-:W-:-:S04]  /*27c0*/  FFMA R6, R2, R13, RZ ;  /* 0x0000000d02067223 */ /* 0x000fc800000000ff */
[----:B------:R-:W-:-:S04]  /*27d0*/  FFMA R11, R9, R6, R2 ;  /* 0x00000006090b7223 */ /* 0x000fc80000000002 */
[----:B------:R-:W-:-:S04]  /*27e0*/  FFMA R10, R13, R11, R6 ;  /* 0x0000000b0d0a7223 */ /* 0x000fc80000000006 */
[----:B------:R-:W-:-:S04]  /*27f0*/  FFMA R9, R9, R10, R2 ;  /* 0x0000000a09097223 */ /* 0x000fc80000000002 */
[----:B------:R-:W-:-:S05]  /*2800*/  FFMA R2, R13, R9, R10 ;  /* 0x000000090d027223 */ /* 0x000fca000000000a */
[----:B------:R-:W-:-:S04]  /*2810*/  SHF.R.U32.HI R6, RZ, 0x17, R2 ;  /* 0x00000017ff067819 */ /* 0x000fc80000011602 */
[----:B------:R-:W-:-:S04]  /*2820*/  LOP3.LUT R6, R6, 0xff, RZ, 0xc0, !PT ;  /* 0x000000ff06067812 */ /* 0x000fc800078ec0ff */
[----:B------:R-:W-:-:S05]  /*2830*/  IADD3 R11, PT, PT, R6, R5, RZ ;  /* 0x00000005060b7210 */ /* 0x000fca0007ffe0ff */
[----:B------:R-:W-:-:S05]  /*2840*/  VIADD R6, R11, 0xffffffff ;  /* 0xffffffff0b067836 */ /* 0x000fca0000000000 */
[----:B------:R-:W-:-:S13]  /*2850*/  ISETP.GE.U32.AND P0, PT, R6, 0xfe, PT ;  /* 0x000000fe0600780c */ /* 0x000fda0003f06070 */
[----:B------:R-:W-:Y:S05]  /*2860*/  @!P0 BRA `(.L_x_29) ;  /* 0x0000000000808947 */ /* 0x000fea0003800000 */
[----:B------:R-:W-:-:S13]  /*2870*/  ISETP.GT.AND P0, PT, R11, 0xfe, PT ;  /* 0x000000fe0b00780c */ /* 0x000fda0003f04270 */
[----:B------:R-:W-:Y:S05]  /*2880*/  @P0 BRA `(.L_x_30) ;  /* 0x00000000006c0947 */ /* 0x000fea0003800000 */
[----:B------:R-:W-:-:S13]  /*2890*/  ISETP.GE.AND P0, PT, R11, 0x1, PT ;  /* 0x000000010b00780c */ /* 0x000fda0003f06270 */
[----:B------:R-:W-:Y:S05]  /*28a0*/  @P0 BRA `(.L_x_31) ;  /* 0x0000000000740947 */ /* 0x000fea0003800000 */
[----:B------:R-:W-:Y:S02]  /*28b0*/  ISETP.GE.AND P0, PT, R11, -0x18, PT ;  /* 0xffffffe80b00780c */ /* 0x000fe40003f06270 */
[----:B------:R-:W-:-:S11]  /*28c0*/  LOP3.LUT R2, R2, 0x80000000, RZ, 0xc0, !PT ;  /* 0x8000000002027812 */ /* 0x000fd600078ec0ff */
[----:B------:R-:W-:Y:S05]  /*28d0*/  @!P0 BRA `(.L_x_31) ;  /* 0x0000000000688947 */ /* 0x000fea0003800000 */
[-CC-:B------:R-:W-:Y:S01]  /*28e0*/  FFMA.RZ R5, R13, R9.reuse, R10.reuse ;  /* 0x000000090d057223 */ /* 0x180fe2000000c00a */
[----:B------:R-:W-:Y:S01]  /*28f0*/  IADD3 R8, PT, PT, R11, 0x20, RZ ;  /* 0x000000200b087810 */ /* 0x000fe20007ffe0ff */
[-CC-:B------:R-:W-:Y:S01]  /*2900*/  FFMA.RM R6, R13, R9.reuse, R10.reuse ;  /* 0x000000090d067223 */ /* 0x180fe2000000400a */
[----:B------:R-:W-:Y:S02]  /*2910*/  ISETP.NE.AND P3, PT, R11, RZ, PT ;  /* 0x000000ff0b00720c */ /* 0x000fe40003f65270 */
[----:B------:R-:W-:Y:S01]  /*2920*/  LOP3.LUT R7, R5, 0x7fffff, RZ, 0xc0, !PT ;  /* 0x007fffff05077812 */ /* 0x000fe200078ec0ff */
[----:B------:R-:W-:Y:S01]  /*2930*/  FFMA.RP R5, R13, R9, R10 ;  /* 0x000000090d057223 */ /* 0x000fe2000000800a */
[----:B------:R-:W-:Y:S01]  /*2940*/  IMAD.MOV R9, RZ, RZ, -R11 ;  /* 0x000000ffff097224 */ /* 0x000fe200078e0a0b */
[----:B------:R-:W-:Y:S02]  /*2950*/  ISETP.NE.AND P1, PT, R11, RZ, PT ;  /* 0x000000ff0b00720c */ /* 0x000fe40003f25270 */
[----:B------:R-:W-:-:S02]  /*2960*/  LOP3.LUT R7, R7, 0x800000, RZ, 0xfc, !PT ;  /* 0x0080000007077812 */ /* 0x000fc400078efcff */
[----:B------:R-:W-:Y:S02]  /*2970*/  FSETP.NEU.FTZ.AND P0, PT, R5, R6, PT ;  /* 0x000000060500720b */ /* 0x000fe40003f1d000 */
[----:B------:R-:W-:Y:S02]  /*2980*/  SHF.L.U32 R8, R7, R8, RZ ;  /* 0x0000000807087219 */ /* 0x000fe400000006ff */
[----:B------:R-:W-:Y:S02]  /*2990*/  SEL R6, R9, RZ, P3 ;  /* 0x000000ff09067207 */ /* 0x000fe40001800000 */
[----:B------:R-:W-:Y:S02]  /*29a0*/  ISETP.NE.AND P1, PT, R8, RZ, P1 ;  /* 0x000000ff0800720c */ /* 0x000fe40000f25270 */
[----:B------:R-:W-:Y:S02]  /*29b0*/  SHF.R.U32.HI R6, RZ, R6, R7 ;  /* 0x00000006ff067219 */ /* 0x000fe40000011607 */
[----:B------:R-:W-:-:S02]  /*29c0*/  PLOP3.LUT P0, PT, P0, P1, PT, 0xf8, 0x8f ;  /* 0x00000000008f781c */ /* 0x000fc40000703f70 */
[----:B------:R-:W-:Y:S02]  /*29d0*/  SHF.R.U32.HI R8, RZ, 0x1, R6 ;  /* 0x00000001ff087819 */ /* 0x000fe40000011606 */
[----:B------:R-:W-:-:S04]  /*29e0*/  SEL R5, RZ, 0x1, !P0 ;  /* 0x00000001ff057807 */ /* 0x000fc80004000000 */
[----:B------:R-:W-:-:S04]  /*29f0*/  LOP3.LUT R5, R5, 0x1, R8, 0xf8, !PT ;  /* 0x0000000105057812 */ /* 0x000fc800078ef808 */
[----:B------:R-:W-:-:S04]  /*2a00*/  LOP3.LUT R5, R5, R6, RZ, 0xc0, !PT ;  /* 0x0000000605057212 */ /* 0x000fc800078ec0ff */
[----:B------:R-:W-:-:S04]  /*2a10*/  IADD3 R5, PT, PT, R8, R5, RZ ;  /* 0x0000000508057210 */ /* 0x000fc80007ffe0ff */
[----:B------:R-:W-:Y:S01]  /*2a20*/  LOP3.LUT R2, R5, R2, RZ, 0xfc, !PT ;  /* 0x0000000205027212 */ /* 0x000fe200078efcff */
[----:B------:R-:W-:Y:S06]  /*2a30*/  BRA `(.L_x_31) ;  /* 0x0000000000107947 */ /* 0x000fec0003800000 */
.L_x_30:
[----:B------:R-:W-:-:S04]  /*2a40*/  LOP3.LUT R2, R2, 0x80000000, RZ, 0xc0, !PT ;  /* 0x8000000002027812 */ /* 0x000fc800078ec0ff */
[----:B------:R-:W-:Y:S01]  /*2a50*/  LOP3.LUT R2, R2, 0x7f800000, RZ, 0xfc, !PT ;  /* 0x7f80000002027812 */ /* 0x000fe200078efcff */
[----:B------:R-:W-:Y:S06]  /*2a60*/  BRA `(.L_x_31) ;  /* 0x0000000000047947 */ /* 0x000fec0003800000 */
.L_x_29:
[----:B------:R-:W-:-:S07]  /*2a70*/  IMAD R2, R5, 0x800000, R2 ;  /* 0x0080000005027824 */ /* 0x000fce00078e0202 */
.L_x_31:
[----:B------:R-:W-:Y:S05]  /*2a80*/  BSYNC.RECONVERGENT B2 ;  /* 0x0000000000027941 */ /* 0x000fea0003800200 */
.L_x_28:
[----:B------:R-:W-:Y:S05]  /*2a90*/  BRA `(.L_x_32) ;  /* 0x0000000000207947 */ /* 0x000fea0003800000 */
.L_x_27:
[----:B------:R-:W-:-:S04]  /*2aa0*/  LOP3.LUT R2, R27, 0x80000000, R16, 0x48, !PT ;  /* 0x800000001b027812 */ /* 0x000fc800078e4810 */
[----:B------:R-:W-:Y:S01]  /*2ab0*/  LOP3.LUT R2, R2, 0x7f800000, RZ, 0xfc, !PT ;  /* 0x7f80000002027812 */ /* 0x000fe200078efcff */
[----:B------:R-:W-:Y:S06]  /*2ac0*/  BRA `(.L_x_32) ;  /* 0x0000000000147947 */ /* 0x000fec0003800000 */
.L_x_26:
[----:B------:R-:W-:Y:S01]  /*2ad0*/  LOP3.LUT R2, R27, 0x80000000, R16, 0x48, !PT ;  /* 0x800000001b027812 */ /* 0x000fe200078e4810 */
[----:B------:R-:W-:Y:S06]  /*2ae0*/  BRA `(.L_x_32) ;  /* 0x00000000000c7947 */ /* 0x000fec0003800000 */
.L_x_25:
[----:B------:R-:W0:Y:S01]  /*2af0*/  MUFU.RSQ R2, -QNAN ;  /* 0xffc0000000027908 */ /* 0x000e220000001400 */
[----:B------:R-:W-:Y:S05]  /*2b00*/  BRA `(.L_x_32) ;  /* 0x0000000000047947 */ /* 0x000fea0003800000 */
.L_x_24:
[----:B------:R-:W-:-:S07]  /*2b10*/  FADD.FTZ R2, R16, R27 ;  /* 0x0000001b10027221 */ /* 0x000fce0000010000 */
.L_x_32:
[----:B------:R-:W-:Y:S05]  /*2b20*/  BSYNC.RECONVERGENT B1 ;  /* 0x0000000000017941 */ /* 0x000fea0003800200 */
.L_x_22:
[----:B------:R-:W-:-:S04]  /*2b30*/  HFMA2 R5, -RZ, RZ, 0, 0 ;  /* 0x00000000ff057431 */ /* 0x000fc800000001ff */
[----:B0-----:R-:W-:Y:S05]  /*2b40*/  RET.REL.NODEC R4 `(gaussian_filter_2d_padded) ;  /* 0xffffffd4042c7950 */ /* 0x001fea0003c3ffff */
.L_x_33:
[----:B------:R-:W-:-:S00]  /*2b50*/  BRA `(.L_x_33) ;  /* 0xfffffffc00fc7947 */ /* 0x000fc0000383ffff */
[----:B------:R-:W-:-:S00]  /*2b60*/  NOP ;  /* 0x0000000000007918 */ /* 0x000fc00000000000 */
        /* <DEDUP_REMOVED lines=9> */
.L_x_42:


//--------------------- .text.gaussian_filter_2d  --------------------------
	.section	.text.gaussian_filter_2d,"ax",@progbits
	.align	128
        .global         gaussian_filter_2d
        .type           gaussian_filter_2d,@function
        .size           gaussian_filter_2d,(.L_x_44 - gaussian_filter_2d)
        .other          gaussian_filter_2d,@"STO_CUDA_ENTRY STV_DEFAULT"
gaussian_filter_2d:
.text.gaussian_filter_2d:
[----:B------:R-:W-:Y:S01]  /*0000*/  LDC R1, c[0x0][0x37c] ;  /* 0x0000df00ff017b82 */ /* 0x000fe20000000800 */
[----:B------:R-:W0:Y:S07]  /*0010*/  S2R R4, SR_TID.X ;  /* 0x0000000000047919 */ /* 0x000e2e0000002100 */
[----:B------:R-:W1:Y:S01]  /*0020*/  LDC R9, c[0x0][0x3a0] ;  /* 0x0000e800ff097b82 */ /* 0x000e620000000800 */
[----:B------:R-:W2:Y:S01]  /*0030*/  LDCU.64 UR6, c[0x0][0x398] ;  /* 0x00007300ff0677ac */ /* 0x000ea20008000a00 */
[----:B------:R-:W3:Y:S06]  /*0040*/  S2R R5, SR_TID.Y ;  /* 0x0000000000057919 */ /* 0x000eec0000002200 */
[----:B------:R-:W0:Y:S08]  /*0050*/  S2UR UR4, SR_CTAID.X ;  /* 0x00000000000479c3 */ /* 0x000e300000002500 */
[----:B------:R-:W0:Y:S08]  /*0060*/  LDC R3, c[0x0][0x360] ;  /* 0x0000d800ff037b82 */ /* 0x000e300000000800 */
[----:B------:R-:W3:Y:S01]  /*0070*/  S2UR UR5, SR_CTAID.Y ;  /* 0x00000000000579c3 */ /* 0x000ee20000002600 */
[----:B-1----:R-:W-:-:S04]  /*0080*/  LEA.HI R0, R9, R9, RZ, 0x1 ;  /* 0x0000000909007211 */ /* 0x002fc800078f08ff */
[----:B------:R-:W-:-:S03]  /*0090*/  LOP3.LUT R2, R0, 0xfffffffe, RZ, 0xc0, !PT ;  /* 0xfffffffe00027812 */ /* 0x000fc600078ec0ff */
[----:B------:R-:W3:Y:S01]  /*00a0*/  LDC R6, c[0x0][0x364] ;  /* 0x0000d900ff067b82 */ /* 0x000ee20000000800 */
[C---:B--2---:R-:W-:Y:S01]  /*00b0*/  IADD3 R7, PT, PT, -R2.reuse, UR7, RZ ;  /* 0x0000000702077c10 */ /* 0x044fe2000fffe1ff */
[----:B0-----:R-:W-:Y:S01]  /*00c0*/  IMAD R0, R3, UR4, R4 ;  /* 0x0000000403007c24 */ /* 0x001fe2000f8e0204 */
[----:B------:R-:W-:-:S04]  /*00d0*/  IADD3 R3, PT, PT, -R2, UR6, RZ ;  /* 0x0000000602037c10 */ /* 0x000fc8000fffe1ff */
[----:B------:R-:W-:Y:S01]  /*00e0*/  ISETP.GE.AND P0, PT, R0, R7, PT ;  /* 0x000000070000720c */ /* 0x000fe20003f06270 */
[----:B---3--:R-:W-:-:S05]  /*00f0*/  IMAD R6, R6, UR5, R5 ;  /* 0x0000000506067c24 */ /* 0x008fca000f8e0205 */
[----:B------:R-:W-:-:S13]  /*0100*/  ISETP.GE.OR P0, PT, R6, R3, P0 ;  /* 0x000000030600720c */ /* 0x000fda0000706670 */
[----:B------:R-:W-:Y:S05]  /*0110*/  @P0 EXIT ;  /* 0x000000000000094d */ /* 0x000fea0003800000 */
[----:B------:R-:W-:Y:S01]  /*0120*/  ISETP.GE.AND P0, PT, R9, 0x1, PT ;  /* 0x000000010900780c */ /* 0x000fe20003f06270 */
[----:B------:R-:W0:Y:S01]  /*0130*/  LDCU.64 UR10, c[0x0][0x358] ;  /* 0x00006b00ff0a77ac */ /* 0x000e220008000a00 */
[----:B------:R-:W-:-:S11]  /*0140*/  HFMA2 R14, -RZ, RZ, 0, 0 ;  /* 0x00000000ff0e7431 */ /* 0x000fd600000001ff */
[----:B------:R-:W-:Y:S05]  /*0150*/  @!P0 BRA `(.L_x_34) ;  /* 0x0000000800e08947 */ /* 0x000fea0003800000 */
[----:B------:R-:W1:Y:S01]  /*0160*/  LDCU.64 UR6, c[0x0][0x380] ;  /* 0x00007000ff0677ac */ /* 0x000e620008000a00 */
[C---:B------:R-:W-:Y:S02]  /*0170*/  LOP3.LUT R8, R9.reuse, 0x7ffffff0, RZ, 0xc0, !PT ;  /* 0x7ffffff009087812 */ /* 0x040fe400078ec0ff */
[C---:B------:R-:W-:Y:S01]  /*0180*/  LOP3.LUT R17, R9.reuse, 0xf, RZ, 0xc0, !PT ;  /* 0x0000000f09117812 */ /* 0x040fe200078ec0ff */
[----:B------:R-:W-:Y:S01]  /*0190*/  UMOV UR4, URZ ;  /* 0x000000ff00047c82 */ /* 0x000fe20008000000 */
[C---:B------:R-:W-:Y:S01]  /*01a0*/  LOP3.LUT R18, R9.reuse, 0x7, RZ, 0xc0, !PT ;  /* 0x0000000709127812 */ /* 0x040fe200078ec0ff */
[----:B------:R-:W-:Y:S01]  /*01b0*/  IMAD.MOV R10, RZ, RZ, -R8 ;  /* 0x000000ffff0a7224 */ /* 0x000fe200078e0a08 */
[----:B------:R-:W-:Y:S02]  /*01c0*/  LOP3.LUT R9, R9, 0x3, RZ, 0xc0, !PT ;  /* 0x0000000309097812 */ /* 0x000fe400078ec0ff */
[----:B------:R-:W-:Y:S01]  /*01d0*/  MOV R14, RZ ;  /* 0x000000ff000e7202 */ /* 0x000fe20000000f00 */
[----:B-1----:R-:W-:-:S04]  /*01e0*/  UIADD3 UR5, UP0, UPT, UR6, 0x20, URZ ;  /* 0x0000002006057890 */ /* 0x002fc8000ff1e0ff */
[----:B------:R-:W-:-:S12]  /*01f0*/  UIADD3.X UR8, UPT, UPT, URZ, UR7, URZ, UP0, !UPT ;  /* 0x00000007ff087290 */ /* 0x000fd800087fe4ff */
.L_x_40:
[----:B------:R-:W1:Y:S01]  /*0200*/  LDCU UR6, c[0x0][0x3a0] ;  /* 0x00007400ff0677ac */ /* 0x000e620008000800 */
[----:B------:R-:W-:Y:S02]  /*0210*/  IADD3 R11, PT, PT, R6, UR4, RZ ;  /* 0x00000004060b7c10 */ /* 0x000fe4000fffe0ff */
[----:B------:R-:W-:Y:S01]  /*0220*/  MOV R16, RZ ;  /* 0x000000ff00107202 */ /* 0x000fe20000000f00 */
[----:B------:R-:W2:Y:S01]  /*0230*/  LDCU UR7, c[0x0][0x39c] ;  /* 0x00007380ff0777ac */ /* 0x000ea20008000800 */
[----:B-1----:R-:W-:Y:S02]  /*0240*/  UISETP.GE.U32.AND UP1, UPT, UR6, 0x10, UPT ;  /* 0x000000100600788c */ /* 0x002fe4000bf26070 */
[----:B------:R-:W-:Y:S02]  /*0250*/  UIMAD UR12, UR4, UR6, URZ ;  /* 0x00000006040c72a4 */ /* 0x000fe4000f8e02ff */
[----:B------:R-:W-:Y:S01]  /*0260*/  UIADD3 UR4, UPT, UPT, UR4, 0x1, URZ ;  /* 0x0000000104047890 */ /* 0x000fe2000fffe0ff */
[----:B--2---:R-:W-:-:S03]  /*0270*/  IMAD R11, R11, UR7, R0 ;  /* 0x000000070b0b7c24 */ /* 0x004fc6000f8e0200 */
[----:B------:R-:W-:Y:S01]  /*0280*/  UISETP.NE.AND UP0, UPT, UR4, UR6, UPT ;  /* 0x000000060400728c */ /* 0x000fe2000bf05270 */
[----:B------:R-:W-:Y:S10]  /*0290*/  BRA.U !UP1, `(.L_x_35) ;  /* 0x0000000509107547 */ /* 0x000ff4000b800000 */
[----:B------:R-:W1:Y:S01]  /*02a0*/  LDCU.64 UR6, c[0x0][0x390] ;  /* 0x00007200ff0677ac */ /* 0x000e620008000a00 */
[----:B------:R-:W-:Y:S01]  /*02b0*/  IMAD.MOV.U32 R12, RZ, RZ, R11 ;  /* 0x000000ffff0c7224 */ /* 0x000fe200078e000b */
[----:B------:R-:W-:Y:S01]  /*02c0*/  MOV R13, R10 ;  /* 0x0000000a000d7202 */ /* 0x000fe20000000f00 */
[----:B-1----:R-:W-:-:S04]  /*02d0*/  UIMAD.WIDE.U32 UR6, UR12, 0x4, UR6 ;  /* 0x000000040c0678a5 */ /* 0x002fc8000f8e0006 */
[----:B------:R-:W-:-:S04]  /*02e0*/  UIADD3 UR9, UP1, UPT, UR6, 0x20, URZ ;  /* 0x0000002006097890 */ /* 0x000fc8000ff3e0ff */
[----:B------:R-:W-:Y:S02]  /*02f0*/  UIADD3.X UR6, UPT, UPT, URZ, UR7, URZ, UP1, !UPT ;  /* 0x00000007ff067290 */ /* 0x000fe40008ffe4ff */
[----:B------:R-:W-:-:S04]  /*0300*/  MOV R15, UR9 ;  /* 0x00000009000f7c02 */ /* 0x000fc80008000f00 */
[----:B------:R-:W-:-:S07]  /*0310*/  IMAD.U32 R16, RZ, RZ, UR6 ;  /* 0x00000006ff107e24 */ /* 0x000fce000f8e00ff */
.L_x_36:
[----:B------:R-:W-:Y:S01]  /*0320*/  MOV R4, UR5 ;  /* 0x0000000500047c02 */ /* 0x000fe20008000f00 */
[----:B------:R-:W-:Y:S01]  /*0330*/  IMAD.MOV.U32 R2, RZ, RZ, R15 ;  /* 0x000000ffff027224 */ /* 0x000fe200078e000f */
[----:B------:R-:W-:Y:S02]  /*0340*/  MOV R5, UR8 ;  /* 0x0000000800057c02 */ /* 0x000fe40008000f00 */
[----:B------:R-:W-:Y:S01]  /*0350*/  MOV R3, R16 ;  /* 0x0000001000037202 */ /* 0x000fe20000000f00 */
[----:B------:R-:W-:-:S04]  /*0360*/  IMAD.WIDE R4, R12, 0x4, R4 ;  /* 0x000000040c047825 */ /* 0x000fc800078e0204 */
[----:B0-----:R-:W2:Y:S04]  /*0370*/  LDG.E R24, desc[UR10][R2.64+-0x20] ;  /* 0xffffe00a02187981 */ /* 0x001ea8000c1e1900 */
[----:B------:R-:W2:Y:S04]  /*0380*/  LDG.E R15, desc[UR10][R4.64+-0x20] ;  /* 0xffffe00a040f7981 */ /* 0x000ea8000c1e1900 */
[----:B------:R-:W3:Y:S04]  /*0390*/  LDG.E R25, desc[UR10][R2.64+-0x1c] ;  /* 0xffffe40a02197981 */ /* 0x000ee8000c1e1900 */
[----:B------:R-:W3:Y:S04]  /*03a0*/  LDG.E R26, desc[UR10][R4.64+-0x1c] ;  /* 0xffffe40a041a7981 */ /* 0x000ee8000c1e1900 */
[----:B------:R-:W4:Y:S04]  /*03b0*/  LDG.E R22, desc[UR10][R2.64+-0x18] ;  /* 0xffffe80a02167981 */ /* 0x000f28000c1e1900 */
[----:B------:R-:W4:Y:S04]  /*03c0*/  LDG.E R23, desc[UR10][R4.64+-0x18] ;  /* 0xffffe80a04177981 */ /* 0x000f28000c1e1900 */
[----:B------:R-:W5:Y:S04]  /*03d0*/  LDG.E R20, desc[UR10][R2.64+-0x14] ;  /* 0xffffec0a02147981 */ /* 0x000f68000c1e1900 */
[----:B------:R-:W5:Y:S04]  /*03e0*/  LDG.E R21, desc[UR10][R4.64+-0x14] ;  /* 0xffffec0a04157981 */ /* 0x000f68000c1e1900 */
[----:B------:R-:W5:Y:S04]  /*03f0*/  LDG.E R16, desc[UR10][R2.64+-0x10] ;  /* 0xfffff00a02107981 */ /* 0x000f68000c1e1900 */
[----:B------:R-:W5:Y:S04]  /*0400*/  LDG.E R19, desc[UR10][R4.64+-0x10] ;  /* 0xfffff00a04137981 */ /* 0x000f68000c1e1900 */
[----:B------:R-:W5:Y:S01]  /*0410*/  LDG.E R27, desc[UR10][R2.64+0x1c] ;  /* 0x00001c0a021b7981 */ /* 0x000f62000c1e1900 */
[----:B--2---:R-:W-:-:S03]  /*0420*/  FFMA R15, R15, R24, R14 ;  /* 0x000000180f0f7223 */ /* 0x004fc6000000000e */
[----:B------:R-:W2:Y:S04]  /*0430*/  LDG.E R14, desc[UR10][R2.64+-0xc] ;  /* 0xfffff40a020e7981 */ /* 0x000ea8000c1e1900 */
[----:B------:R-:W2:Y:S01]  /*0440*/  LDG.E R24, desc[UR10][R2.64] ;  /* 0x0000000a02187981 */ /* 0x000ea2000c1e1900 */
[----:B---3--:R-:W-:-:S03]  /*0450*/  FFMA R26, R26, R25, R15 ;  /* 0x000000191a1a7223 */ /* 0x008fc6000000000f */
[----:B------:R-:W2:Y:S04]  /*0460*/  LDG.E R15, desc[UR10][R4.64+-0xc] ;  /* 0xfffff40a040f7981 */ /* 0x000ea8000c1e1900 */
[----:B------:R-:W3:Y:S01]  /*0470*/  LDG.E R25, desc[UR10][R4.64] ;  /* 0x0000000a04197981 */ /* 0x000ee2000c1e1900 */
[----:B----4-:R-:W-:-:S03]  /*0480*/  FFMA R26, R23, R22, R26 ;  /* 0x00000016171a7223 */ /* 0x010fc6000000001a */
[----:B------:R-:W4:Y:S04]  /*0490*/  LDG.E R22, desc[UR10][R2.64+-0x8] ;  /* 0xfffff80a02167981 */ /* 0x000f28000c1e1900 */
[----:B------:R-:W4:Y:S01]  /*04a0*/  LDG.E R23, desc[UR10][R4.64+-0x8] ;  /* 0xfffff80a04177981 */ /* 0x000f22000c1e1900 */
[----:B-----5:R-:W-:-:S03]  /*04b0*/  FFMA R26, R21, R20, R26 ;  /* 0x00000014151a7223 */ /* 0x020fc6000000001a */
[----:B------:R-:W5:Y:S04]  /*04c0*/  LDG.E R20, desc[UR10][R2.64+-0x4] ;  /* 0xfffffc0a02147981 */ /* 0x000f68000c1e1900 */
[----:B------:R-:W5:Y:S01]  /*04d0*/  LDG.E R21, desc[UR10][R4.64+-0x4] ;  /* 0xfffffc0a04157981 */ /* 0x000f62000c1e1900 */
[----:B------:R-:W-:-:S03]  /*04e0*/  FFMA R26, R19, R16, R26 ;  /* 0x00000010131a7223 */ /* 0x000fc6000000001a */
[----:B------:R-:W3:Y:S04]  /*04f0*/  LDG.E R19, desc[UR10][R2.64+0x4] ;  /* 0x0000040a02137981 */ /* 0x000ee8000c1e1900 */
[----:B------:R-:W3:Y:S01]  /*0500*/  LDG.E R16, desc[UR10][R4.64+0x4] ;  /* 0x0000040a04107981 */ /* 0x000ee2000c1e1900 */
[----:B--2---:R-:W-:-:S03]  /*0510*/  FFMA R14, R15, R14, R26 ;  /* 0x0000000e0f0e7223 */ /* 0x004fc6000000001a */
[----:B------:R-:W2:Y:S04]  /*0520*/  LDG.E R15, desc[UR10][R2.64+0x8] ;  /* 0x0000080a020f7981 */ /* 0x000ea8000c1e1900 */
[----:B------:R-:W2:Y:S01]  /*0530*/  LDG.E R26, desc[UR10][R4.64+0x1c] ;  /* 0x00001c0a041a7981 */ /* 0x000ea2000c1e1900 */
[----:B----4-:R-:W-:-:S03]  /*0540*/  FFMA R22, R23, R22, R14 ;  /* 0x0000001617167223 */ /* 0x010fc6000000000e */
[----:B------:R-:W2:Y:S04]  /*0550*/  LDG.E R14, desc[UR10][R4.64+0x8] ;  /* 0x0000080a040e7981 */ /* 0x000ea8000c1e1900 */
[----:B------:R-:W4:Y:S01]  /*0560*/  LDG.E R23, desc[UR10][R4.64+0x10] ;  /* 0x0000100a04177981 */ /* 0x000f22000c1e1900 */
[----:B-----5:R-:W-:-:S03]  /*0570*/  FFMA R22, R21, R20, R22 ;  /* 0x0000001415167223 */ /* 0x020fc60000000016 */
[----:B------:R-:W5:Y:S01]  /*0580*/  LDG.E R21, desc[UR10][R2.64+0xc] ;  /* 0x00000c0a02157981 */ /* 0x000f62000c1e1900 */
[----:B---3--:R-:W-:-:S03]  /*0590*/  FFMA R25, R25, R24, R22 ;  /* 0x0000001819197223 */ /* 0x008fc60000000016 */
[----:B------:R-:W5:Y:S04]  /*05a0*/  LDG.E R20, desc[UR10][R4.64+0xc] ;  /* 0x00000c0a04147981 */ /* 0x000f68000c1e1900 */
[----:B------:R-:W4:Y:S01]  /*05b0*/  LDG.E R22, desc[UR10][R2.64+0x10] ;  /* 0x0000100a02167981 */ /* 0x000f22000c1e1900 */
[----:B------:R-:W-:-:S03]  /*05c0*/  FFMA R29, R16, R19, R25 ;  /* 0x00000013101d7223 */ /* 0x000fc60000000019 */
[----:B------:R-:W3:Y:S04]  /*05d0*/  LDG.E R25, desc[UR10][R2.64+0x14] ;  /* 0x0000140a02197981 */ /* 0x000ee8000c1e1900 */
[----:B------:R-:W3:Y:S04]  /*05e0*/  LDG.E R24, desc[UR10][R4.64+0x14] ;  /* 0x0000140a04187981 */ /* 0x000ee8000c1e1900 */
[----:B------:R-:W3:Y:S04]  /*05f0*/  LDG.E R16, desc[UR10][R2.64+0x18] ;  /* 0x0000180a02107981 */ /* 0x000ee8000c1e1900 */
[----:B------:R-:W3:Y:S01]  /*0600*/  LDG.E R19, desc[UR10][R4.64+0x18] ;  /* 0x0000180a04137981 */ /* 0x000ee2000c1e1900 */
[----:B------:R-:W-:-:S04]  /*0610*/  IADD3 R13, PT, PT, R13, 0x10, RZ ;  /* 0x000000100d0d7810 */ /* 0x000fc80007ffe0ff */
[----:B------:R-:W-:Y:S02]  /*0620*/  ISETP.NE.AND P0, PT, R13, RZ, PT ;  /* 0x000000ff0d00720c */ /* 0x000fe40003f05270 */
[----:B------:R-:W-:Y:S01]  /*0630*/  IADD3 R12, PT, PT, R12, 0x10, RZ ;  /* 0x000000100c0c7810 */ /* 0x000fe20007ffe0ff */
[----:B--2---:R-:W-:-:S04]  /*0640*/  FFMA R15, R14, R15, R29 ;  /* 0x0000000f0e0f7223 */ /* 0x004fc8000000001d */
[----:B-----5:R-:W-:-:S04]  /*0650*/  FFMA R20, R20, R21, R15 ;  /* 0x0000001514147223 */ /* 0x020fc8000000000f */
[----:B----4-:R-:W-:Y:S01]  /*0660*/  FFMA R23, R23, R22, R20 ;  /* 0x0000001617177223 */ /* 0x010fe20000000014 */
[----:B------:R-:W-:-:S03]  /*0670*/  IADD3 R15, P1, PT, R2, 0x40, RZ ;  /* 0x00000040020f7810 */ /* 0x000fc60007f3e0ff */
[----:B---3--:R-:W-:-:S04]  /*0680*/  FFMA R24, R24, R25, R23 ;  /* 0x0000001918187223 */ /* 0x008fc80000000017 */
[----:B------:R-:W-:Y:S01]  /*0690*/  FFMA R19, R19, R16, R24 ;  /* 0x0000001013137223 */ /* 0x000fe20000000018 */
[----:B------:R-:W-:-:S03]  /*06a0*/  IMAD.X R16, RZ, RZ, R3, P1 ;  /* 0x000000ffff107224 */ /* 0x000fc600008e0603 */
[----:B------:R-:W-:Y:S01]  /*06b0*/  FFMA R14, R26, R27, R19 ;  /* 0x0000001b1a0e7223 */ /* 0x000fe20000000013 */
[----:B------:R-:W-:Y:S06]  /*06c0*/  @P0 BRA `(.L_x_36) ;  /* 0xfffffffc00140947 */ /* 0x000fec000383ffff */
[----:B------:R-:W-:-:S07]  /*06d0*/  MOV R16, R8 ;  /* 0x0000000800107202 */ /* 0x000fce0000000f00 */
.L_x_35:
[----:B------:R-:W-:-:S13]  /*06e0*/  ISETP.NE.AND P0, PT, R17, RZ, PT ;  /* 0x000000ff1100720c */ /* 0x000fda0003f05270 */
[----:B------:R-:W-:Y:S05]  /*06f0*/  @!P0 BRA `(.L_x_37) ;  /* 0x0000000400748947 */ /* 0x000fea0003800000 */
[----:B------:R-:W-:Y:S02]  /*0700*/  IADD3 R2, PT, PT, R17, -0x1, RZ ;  /* 0xffffffff11027810 */ /* 0x000fe40007ffe0ff */
[----:B------:R-:W-:Y:S02]  /*0710*/  ISETP.NE.AND P0, PT, R18, RZ, PT ;  /* 0x000000ff1200720c */ /* 0x000fe40003f05270 */
[----:B------:R-:W-:-:S13]  /*0720*/  ISETP.GE.U32.AND P1, PT, R2, 0x7, PT ;  /* 0x000000070200780c */ /* 0x000fda0003f26070 */
[----:B------:R-:W-:Y:S05]  /*0730*/  @!P1 BRA `(.L_x_38) ;  /* 0x0000000000909947 */ /* 0x000fea0003800000 */
[----:B------:R-:W1:Y:S01]  /*0740*/  LDC.64 R12, c[0x0][0x390] ;  /* 0x0000e400ff0c7b82 */ /* 0x000e620000000a00 */
[----:B------:R-:W-:Y:S01]  /*0750*/  IADD3 R5, PT, PT, R11, R16, RZ ;  /* 0x000000100b057210 */ /* 0x000fe20007ffe0ff */
[----:B------:R-:W-:-:S06]  /*0760*/  VIADD R15, R16, UR12 ;  /* 0x0000000c100f7c36 */ /* 0x000fcc0008000000 */
[----:B------:R-:W2:Y:S01]  /*0770*/  LDC.64 R2, c[0x0][0x380] ;  /* 0x0000e000ff027b82 */ /* 0x000ea20000000a00 */
[----:B-1----:R-:W-:-:S05]  /*0780*/  IMAD.WIDE.U32 R12, R15, 0x4, R12 ;  /* 0x000000040f0c7825 */ /* 0x002fca00078e000c */
[----:B0-----:R-:W3:Y:S01]  /*0790*/  LDG.E R23, desc[UR10][R12.64] ;  /* 0x0000000a0c177981 */ /* 0x001ee2000c1e1900 */
[----:B--2---:R-:W-:Y:S02]  /*07a0*/  IMAD.WIDE R2, R5, 0x4, R2 ;  /* 0x0000000405027825 */ /* 0x004fe400078e0202 */
[----:B------:R-:W0:Y:S03]  /*07b0*/  LDC.64 R4, c[0x0][0x390] ;  /* 0x0000e400ff047b82 */ /* 0x000e260000000a00 */
[----:B------:R-:W3:Y:S01]  /*07c0*/  LDG.E R21, desc[UR10][R2.64] ;  /* 0x0000000a02157981 */ /* 0x000ee2000c1e1900 */
[----:B------:R-:W-:-:S03]  /*07d0*/  IADD3 R15, P1, PT, R16, UR12, RZ ;  /* 0x0000000c100f7c10 */ /* 0x000fc6000ff3e0ff */
[----:B------:R-:W2:Y:S01]  /*07e0*/  LDG.E R19, desc[UR10][R2.64+0x8] ;  /* 0x0000080a02137981 */ /* 0x000ea2000c1e1900 */
[----:B------:R-:W-:-:S03]  /*07f0*/  IADD3.X R20, PT, PT, RZ, RZ, RZ, P1, !PT ;  /* 0x000000ffff147210 */ /* 0x000fc60000ffe4ff */
[----:B------:R-:W4:Y:S04]  /*0800*/  LDG.E R12, desc[UR10][R2.64+0xc] ;  /* 0x00000c0a020c7981 */ /* 0x000f28000c1e1900 */
[----:B------:R-:W5:Y:S01]  /*0810*/  LDG.E R25, desc[UR10][R2.64+0x1c] ;  /* 0x00001c0a02197981 */ /* 0x000f62000c1e1900 */
[----:B0-----:R-:W-:-:S04]  /*0820*/  LEA R4, P1, R15, R4, 0x2 ;  /* 0x000000040f047211 */ /* 0x001fc800078210ff */
[----:B------:R-:W-:Y:S02]  /*0830*/  LEA.HI.X R5, R15, R5, R20, 0x2, P1 ;  /* 0x000000050f057211 */ /* 0x000fe400008f1414 */
[----:B------:R-:W2:Y:S04]  /*0840*/  LDG.E R15, desc[UR10][R2.64+0x4] ;  /* 0x0000040a020f7981 */ /* 0x000ea8000c1e1900 */
[----:B------:R-:W2:Y:S04]  /*0850*/  LDG.E R20, desc[UR10][R4.64+0x4] ;  /* 0x0000040a04147981 */ /* 0x000ea8000c1e1900 */
[----:B------:R-:W4:Y:S04]  /*0860*/  LDG.E R22, desc[UR10][R4.64+0x8] ;  /* 0x0000080a04167981 */ /* 0x000f28000c1e1900 */
[----:B------:R-:W5:Y:S04]  /*0870*/  LDG.E R13, desc[UR10][R4.64+0xc] ;  /* 0x00000c0a040d7981 */ /* 0x000f68000c1e1900 */
[----:B------:R-:W5:Y:S04]  /*0880*/  LDG.E R24, desc[UR10][R4.64+0x10] ;  /* 0x0000100a04187981 */ /* 0x000f68000c1e1900 */
[----:B------:R-:W5:Y:S04]  /*0890*/  LDG.E R26, desc[UR10][R4.64+0x14] ;  /* 0x0000140a041a7981 */ /* 0x000f68000c1e1900 */
[----:B------:R-:W5:Y:S04]  /*08a0*/  LDG.E R27, desc[UR10][R4.64+0x18] ;  /* 0x0000180a041b7981 */ /* 0x000f68000c1e1900 */
[----:B------:R-:W5:Y:S01]  /*08b0*/  LDG.E R28, desc[UR10][R4.64+0x1c] ;  /* 0x00001c0a041c7981 */ /* 0x000f62000c1e1900 */
[----:B---3--:R-:W-:-:S03]  /*08c0*/  FFMA R29, R21, R23, R14 ;  /* 0x00000017151d7223 */ /* 0x008fc6000000000e */
[----:B------:R-:W3:Y:S04]  /*08d0*/  LDG.E R23, desc[UR10][R2.64+0x10] ;  /* 0x0000100a02177981 */ /* 0x000ee8000c1e1900 */
[----:B------:R-:W3:Y:S04]  /*08e0*/  LDG.E R21, desc[UR10][R2.64+0x14] ;  /* 0x0000140a02157981 */ /* 0x000ee8000c1e1900 */
[----:B------:R-:W3:Y:S01]  /*08f0*/  LDG.E R14, desc[UR10][R2.64+0x18] ;  /* 0x0000180a020e7981 */ /* 0x000ee2000c1e1900 */
[----:B--2---:R-:W-:-:S04]  /*0900*/  FFMA R20, R15, R20, R29 ;  /* 0x000000140f147223 */ /* 0x004fc8000000001d */
[----:B----4-:R-:W-:-:S04]  /*0910*/  FFMA R19, R19, R22, R20 ;  /* 0x0000001613137223 */ /* 0x010fc80000000014 */
[----:B-----5:R-:W-:Y:S01]  /*0920*/  FFMA R12, R12, R13, R19 ;  /* 0x0000000d0c0c7223 */ /* 0x020fe20000000013 */
[----:B------:R-:W-:-:S03]  /*0930*/  IADD3 R16, PT, PT, R16, 0x8, RZ ;  /* 0x0000000810107810 */ /* 0x000fc60007ffe0ff */
[----:B---3--:R-:W-:-:S04]  /*0940*/  FFMA R12, R23, R24, R12 ;  /* 0x00000018170c7223 */ /* 0x008fc8000000000c */
[----:B------:R-:W-:-:S04]  /*0950*/  FFMA R21, R21, R26, R12 ;  /* 0x0000001a15157223 */ /* 0x000fc8000000000c */
[----:B------:R-:W-:-:S04]  /*0960*/  FFMA R14, R14, R27, R21 ;  /* 0x0000001b0e0e7223 */ /* 0x000fc80000000015 */
[----:B------:R-:W-:-:S07]  /*0970*/  FFMA R14, R25, R28, R14 ;  /* 0x0000001c190e7223 */ /* 0x000fce000000000e */
.L_x_38:
[----:B------:R-:W-:Y:S05]  /*0980*/  @!P0 BRA `(.L_x_37) ;  /* 0x0000000000d08947 */ /* 0x000fea0003800000 */
[----:B------:R-:W-:Y:S01]  /*0990*/  VIADD R2, R18, 0xffffffff ;  /* 0xffffffff12027836 */ /* 0x000fe20000000000 */
[----:B------:R-:W-:-:S04]  /*09a0*/  ISETP.NE.AND P0, PT, R9, RZ, PT ;  /* 0x000000ff0900720c */ /* 0x000fc80003f05270 */
[----:B------:R-:W-:-:S13]  /*09b0*/  ISETP.GE.U32.AND P1, PT, R2, 0x3, PT ;  /* 0x000000030200780c */ /* 0x000fda0003f26070 */
[----:B------:R-:W-:Y:S05]  /*09c0*/  @!P1 BRA `(.L_x_39) ;  /* 0x0000000000609947 */ /* 0x000fea0003800000 */
[----:B------:R-:W1:Y:S01]  /*09d0*/  LDC.64 R4, c[0x0][0x390] ;  /* 0x0000e400ff047b82 */ /* 0x000e620000000a00 */
[C---:B------:R-:W-:Y:S02]  /*09e0*/  IADD3 R19, PT, PT, R16.reuse, UR12, RZ ;  /* 0x0000000c10137c10 */ /* 0x040fe4000fffe0ff */
[----:B------:R-:W-:Y:S02]  /*09f0*/  IADD3 R20, P1, PT, R16, UR12, RZ ;  /* 0x0000000c10147c10 */ /* 0x000fe4000ff3e0ff */
[----:B------:R-:W-:-:S03]  /*0a00*/  IADD3 R15, PT, PT, R11, R16, RZ ;  /* 0x000000100b0f7210 */ /* 0x000fc60007ffe0ff */
[----:B------:R-:W2:Y:S08]  /*0a10*/  LDC.64 R2, c[0x0][0x390] ;  /* 0x0000e400ff027b82 */ /* 0x000eb00000000a00 */
[----:B------:R-:W3:Y:S01]  /*0a20*/  LDC.64 R12, c[0x0][0x380] ;  /* 0x0000e000ff0c7b82 */ /* 0x000ee20000000a00 */
[----:B-1----:R-:W-:Y:S01]  /*0a30*/  IMAD.WIDE.U32 R4, R19, 0x4, R4 ;  /* 0x0000000413047825 */ /* 0x002fe200078e0004 */
[----:B------:R-:W-:-:S05]  /*0a40*/  IADD3.X R19, PT, PT, RZ, RZ, RZ, P1, !PT ;  /* 0x000000ffff137210 */ /* 0x000fca0000ffe4ff */
[----:B0-----:R-:W4:Y:S01]  /*0a50*/  LDG.E R4, desc[UR10][R4.64] ;  /* 0x0000000a04047981 */ /* 0x001f22000c1e1900 */
[----:B--2---:R-:W-:-:S04]  /*0a60*/  LEA R2, P1, R20, R2, 0x2 ;  /* 0x0000000214027211 */ /* 0x004fc800078210ff */
[----:B------:R-:W-:Y:S01]  /*0a70*/  LEA.HI.X R3, R20, R3, R19, 0x2, P1 ;  /* 0x0000000314037211 */ /* 0x000fe200008f1413 */
[----:B---3--:R-:W-:-:S04]  /*0a80*/  IMAD.WIDE R12, R15, 0x4, R12 ;  /* 0x000000040f0c7825 */ /* 0x008fc800078e020c */
[----:B------:R-:W2:Y:S04]  /*0a90*/  LDG.E R19, desc[UR10][R2.64+0x4] ;  /* 0x0000040a02137981 */ /* 0x000ea8000c1e1900 */
[----:B------:R-:W4:Y:S04]  /*0aa0*/  LDG.E R15, desc[UR10][R12.64] ;  /* 0x0000000a0c0f7981 */ /* 0x000f28000c1e1900 */
[----:B------:R-:W2:Y:S04]  /*0ab0*/  LDG.E R20, desc[UR10][R12.64+0x4] ;  /* 0x0000040a0c147981 */ /* 0x000ea8000c1e1900 */
[----:B------:R-:W3:Y:S04]  /*0ac0*/  LDG.E R22, desc[UR10][R12.64+0x8] ;  /* 0x0000080a0c167981 */ /* 0x000ee8000c1e1900 */
[----:B------:R-:W3:Y:S04]  /*0ad0*/  LDG.E R21, desc[UR10][R2.64+0x8] ;  /* 0x0000080a02157981 */ /* 0x000ee8000c1e1900 */
[----:B------:R-:W5:Y:S04]  /*0ae0*/  LDG.E R24, desc[UR10][R12.64+0xc] ;  /* 0x00000c0a0c187981 */ /* 0x000f68000c1e1900 */
[----:B------:R-:W5:Y:S01]  /*0af0*/  LDG.E R23, desc[UR10][R2.64+0xc] ;  /* 0x00000c0a02177981 */ /* 0x000f62000c1e1900 */
[----:B------:R-:W-:-:S02]  /*0b00*/  VIADD R16, R16, 0x4 ;  /* 0x0000000410107836 */ /* 0x000fc40000000000 */
[----:B----4-:R-:W-:-:S04]  /*0b10*/  FFMA R15, R15, R4, R14 ;  /* 0x000000040f0f7223 */ /* 0x010fc8000000000e */
[----:B--2---:R-:W-:-:S04]  /*0b20*/  FFMA R15, R20, R19, R15 ;  /* 0x00000013140f7223 */ /* 0x004fc8000000000f */
[----:B---3--:R-:W-:-:S04]  /*0b30*/  FFMA R15, R22, R21, R15 ;  /* 0x00000015160f7223 */ /* 0x008fc8000000000f */
[----:B-----5:R-:W-:-:S07]  /*0b40*/  FFMA R14, R24, R23, R15 ;  /* 0x00000017180e7223 */ /* 0x020fce000000000f */
.L_x_39:
[----:B------:R-:W-:Y:S05]  /*0b50*/  @!P0 BRA `(.L_x_37) ;  /* 0x00000000005c8947 */ /* 0x000fea0003800000 */
[----:B------:R-:W1:Y:S01]  /*0b60*/  LDC.64 R4, c[0x0][0x390] ;  /* 0x0000e400ff047b82 */ /* 0x000e620000000a00 */
[----:B------:R-:W-:Y:S02]  /*0b70*/  IADD3 R13, PT, PT, R16, UR12, RZ ;  /* 0x0000000c100d7c10 */ /* 0x000fe4000fffe0ff */
[----:B------:R-:W-:-:S05]  /*0b80*/  IADD3 R11, PT, PT, R11, R16, RZ ;  /* 0x000000100b0b7210 */ /* 0x000fca0007ffe0ff */
[----:B------:R-:W2:Y:S01]  /*0b90*/  LDC.64 R2, c[0x0][0x380] ;  /* 0x0000e000ff027b82 */ /* 0x000ea20000000a00 */
[----:B-1----:R-:W-:-:S06]  /*0ba0*/  IMAD.WIDE.U32 R4, R13, 0x4, R4 ;  /* 0x000000040d047825 */ /* 0x002fcc00078e0004 */
[----:B0-----:R-:W3:Y:S01]  /*0bb0*/  LDG.E R4, desc[UR10][R4.64] ;  /* 0x0000000a04047981 */ /* 0x001ee2000c1e1900 */
[----:B--2---:R-:W-:-:S05]  /*0bc0*/  IMAD.WIDE R2, R11, 0x4, R2 ;  /* 0x000000040b027825 */ /* 0x004fca00078e0202 */
[----:B------:R-:W3:Y:S01]  /*0bd0*/  LDG.E R11, desc[UR10][R2.64] ;  /* 0x0000000a020b7981 */ /* 0x000ee2000c1e1900 */
[----:B------:R-:W-:Y:S01]  /*0be0*/  ISETP.NE.AND P0, PT, R9, 0x1, PT ;  /* 0x000000010900780c */ /* 0x000fe20003f05270 */
[----:B---3--:R-:W-:-:S12]  /*0bf0*/  FFMA R14, R11, R4, R14 ;  /* 0x000000040b0e7223 */ /* 0x008fd8000000000e */
[----:B------:R-:W-:Y:S05]  /*0c00*/  @!P0 BRA `(.L_x_37) ;  /* 0x0000000000308947 */ /* 0x000fea0003800000 */
[----:B------:R-:W0:Y:S01]  /*0c10*/  LDC.64 R4, c[0x0][0x390] ;  /* 0x0000e400ff047b82 */ /* 0x000e220000000a00 */
[----:B------:R-:W-:Y:S02]  /*0c20*/  IADD3 R11, P1, PT, R16, UR12, RZ ;  /* 0x0000000c100b7c10 */ /* 0x000fe4000ff3e0ff */
[----:B------:R-:W-:Y:S02]  /*0c30*/  ISETP.NE.AND P0, PT, R9, 0x2, PT ;  /* 0x000000020900780c */ /* 0x000fe40003f05270 */
[----:B------:R-:W-:-:S11]  /*0c40*/  IADD3.X R12, PT, PT, RZ, RZ, RZ, P1, !PT ;  /* 0x000000ffff0c7210 */ /* 0x000fd60000ffe4ff */
[----:B------:R-:W2:Y:S01]  /*0c50*/  @P0 LDG.E R13, desc[UR10][R2.64+0x8] ;  /* 0x0000080a020d0981 */ /* 0x000ea2000c1e1900 */
[----:B0-----:R-:W-:-:S04]  /*0c60*/  LEA R4, P1, R11, R4, 0x2 ;  /* 0x000000040b047211 */ /* 0x001fc800078210ff */
[----:B------:R-:W-:Y:S02]  /*0c70*/  LEA.HI.X R5, R11, R5, R12, 0x2, P1 ;  /* 0x000000050b057211 */ /* 0x000fe400008f140c */
[----:B------:R-:W3:Y:S04]  /*0c80*/  LDG.E R11, desc[UR10][R2.64+0x4] ;  /* 0x0000040a020b7981 */ /* 0x000ee8000c1e1900 */
[----:B------:R-:W3:Y:S04]  /*0c90*/  LDG.E R12, desc[UR10][R4.64+0x4] ;  /* 0x0000040a040c7981 */ /* 0x000ee8000c1e1900 */
[----:B------:R-:W2:Y:S01]  /*0ca0*/  @P0 LDG.E R15, desc[UR10][R4.64+0x8] ;  /* 0x0000080a040f0981 */ /* 0x000ea2000c1e1900 */
[----:B---3--:R-:W-:-:S04]  /*0cb0*/  FFMA R14, R11, R12, R14 ;  /* 0x0000000c0b0e7223 */ /* 0x008fc8000000000e */
[----:B--2---:R-:W-:-:S07]  /*0cc0*/  @P0 FFMA R14, R13, R15, R14 ;  /* 0x0000000f0d0e0223 */ /* 0x004fce000000000e */
.L_x_37:
[----:B------:R-:W-:Y:S05]  /*0cd0*/  BRA.U UP0, `(.L_x_40) ;  /* 0xfffffff500487547 */ /* 0x000fea000b83ffff */
.L_x_34:
[----:B------:R-:W1:Y:S01]  /*0ce0*/  LDC.64 R2, c[0x0][0x388] ;  /* 0x0000e200ff027b82 */ /* 0x000e620000000a00 */
[----:B------:R-:W-:-:S04]  /*0cf0*/  IMAD R7, R6, R7, R0 ;  /* 0x0000000706077224 */ /* 0x000fc800078e0200 */
[----:B-1----:R-:W-:-:S05]  /*0d00*/  IMAD.WIDE R2, R7, 0x4, R2 ;  /* 0x0000000407027825 */ /* 0x002fca00078e0202 */
[----:B0-----:R-:W-:Y:S01]  /*0d10*/  STG.E desc[UR10][R2.64], R14 ;  /* 0x0000000e02007986 */ /* 0x001fe2000c10190a */
[----:B------:R-:W-:Y:S05]  /*0d20*/  EXIT ;  /* 0x000000000000794d */ /* 0x000fea0003800000 */
.L_x_41:
        /* <DEDUP_REMOVED lines=13> */
.L_x_44:


//--------------------- .nv.shared.reserved.0     --------------------------
	.section	.nv.shared.reserved.0,"aw",@nobits
	.weak		__nv_reservedSMEM_offset_0_alias
	.size		__nv_reservedSMEM_offset_0_alias, 0, 64
	.other		__nv_reservedSMEM_offset_0_alias,@"STO_CUDA_RESERVED_SHARED STV_DEFAULT"
__nv_reservedSMEM_offset_0_alias:
	.zero		0
	.zero		64


//--------------------- .nv.constant0.gaussian_filter_2d_padded --------------------------
	.section	.nv.constant0.gaussian_filter_2d_padded,"a",@progbits
	.sectionflags	@""
	.align	4
.nv.constant0.gaussian_filter_2d_padded:
	.zero		936


//--------------------- .nv.constant0.gaussian_filter_2d --------------------------
	.section	.nv.constant0.gaussian_filter_2d,"a",@progbits
	.sectionflags	@""
	.align	4
.nv.constant0.gaussian_filter_2d:
	.zero		932


//--------------------- SYMBOLS --------------------------

	.type		.nv.reservedSmem.offset0,@object
	.size		.nv.reservedSmem.offset0,0x4
